	.target	sm_90a

	.elftype	@"ET_EXEC"


//--------------------- .note.nv.tkinfo           --------------------------
	.section	.note.nv.tkinfo,"",@"SHT_NOTE"
	.sectionflags	@"SHF_NOTE_NV_TKINFO"
	.tkinfo
        /*0018*/ 	.word	0x00000002
        /*0030*/ 	.string	""
        /*0030*/ 	.string	"ptxas"
        /*0030*/ 	.string	"Cuda compilation tools, release 13.0, V13.0.88"
        /*0030*/ 	.string	"Build cuda_13.0.r13.0/compiler.36424714_0"
        /*0030*/ 	.string	"-arch sm_90a -m 64 "



//--------------------- .note.nv.cuinfo           --------------------------
	.section	.note.nv.cuinfo,"",@"SHT_NOTE"
	.sectionflags	@"SHF_NOTE_NV_CUINFO"
        /*0018*/ 	.short	0x0002
        /*001a*/ 	.short	0x005a
        /*001c*/ 	.short	0x0082
	.zero		2


//--------------------- .nv.info                  --------------------------
	.section	.nv.info,"",@"SHT_CUDA_INFO"
	.align	4


	//----- nvinfo : EIATTR_REGCOUNT
	.align		4
        /*0000*/ 	.byte	0x04, 0x2f
        /*0002*/ 	.short	(.L_12 - .L_11)
	.align		4
.L_11:
        /*0004*/ 	.word	index@(_ZN7cutlass13device_kernelINS_4conv6kernel13ConvUniversalINS1_16ConvProblemShapeILNS1_8OperatorE0ELi3EEENS1_10collective14CollectiveConvINS1_46MainloopSm90TmaGmmaWarpSpecializedImplicitGemmILS5_0ELi9ELi3EN4cute5tupleIJNSA_1CILi2EEENSC_ILi1EEESE_EEENS1_36KernelImplicitTmaWarpSpecializedSm90ELi1EEENSB_IJNSC_ILi256EEENSC_ILi128EEENSB_IJNSC_ILi32EEEEEEEEENS_6half_tESN_NSA_8TiledMMAINSA_8MMA_AtomIJNSA_4SM904GMMA26MMA_64x128x16_F32F16F16_SSILNSR_5MajorE0ELST_0ELNSR_7ScaleInE1ELSU_1EEEEEENSA_6LayoutINSB_IJSE_SE_SE_EEENSB_IJNSC_ILi0EEESZ_SZ_EEEEENSB_IJNSA_10UnderscoreES12_S12_EEEEENS7_6detail26Sm90ImplicitGemmTileTraitsINSA_20SM90_TMA_LOAD_IM2COLENSA_14ComposedLayoutINSA_7SwizzleILi2ELi4ELi3EEENSA_18smem_ptr_flag_bitsILi16EEENSX_INSB_IJNSB_IJNSC_ILi8EEESK_EEENSB_IJSK_SE_EEENSB_IJSE_NSC_ILi9EEEEEEEEENSB_IJNSB_IJSK_SI_EEENSB_IJSE_SZ_EEENSB_IJSZ_NSC_ILi8192EEEEEEEEEEEEEvEENS16_INSA_23SM90_TMA_LOAD_MULTICASTENS18_IS1A_S1C_NSX_INSB_IJNSB_IJS1D_NSC_ILi16EEEEEES1F_S1H_EEENSB_IJS1J_S1K_NSB_IJSZ_NSC_ILi4096EEEEEEEEEEEEEvEEEENS_8epilogue10collective6detail29Sm90TmaWarpSpecializedAdapterINS23_15DefaultEpilogueISN_NSB_IJNSB_IJllllEEESE_SZ_EEES28_NS22_6thread17LinearCombinationISN_Li1EffLNS29_9ScaleType4KindE0ELNS_15FloatRoundStyleE2ESN_EENS_4gemm15EpilogueDefaultEEEEEvvEEEEvNT_6ParamsE)
        /*0008*/ 	.word	0x000000ff


	//----- nvinfo : EIATTR_FRAME_SIZE
	.align		4
.L_12:
        /*000c*/ 	.byte	0x04, 0x11
        /*000e*/ 	.short	(.L_14 - .L_13)
	.align		4
.L_13:
        /*0010*/ 	.word	index@(_ZN7cutlass13device_kernelINS_4conv6kernel13ConvUniversalINS1_16ConvProblemShapeILNS1_8OperatorE0ELi3EEENS1_10collective14CollectiveConvINS1_46MainloopSm90TmaGmmaWarpSpecializedImplicitGemmILS5_0ELi9ELi3EN4cute5tupleIJNSA_1CILi2EEENSC_ILi1EEESE_EEENS1_36KernelImplicitTmaWarpSpecializedSm90ELi1EEENSB_IJNSC_ILi256EEENSC_ILi128EEENSB_IJNSC_ILi32EEEEEEEEENS_6half_tESN_NSA_8TiledMMAINSA_8MMA_AtomIJNSA_4SM904GMMA26MMA_64x128x16_F32F16F16_SSILNSR_5MajorE0ELST_0ELNSR_7ScaleInE1ELSU_1EEEEEENSA_6LayoutINSB_IJSE_SE_SE_EEENSB_IJNSC_ILi0EEESZ_SZ_EEEEENSB_IJNSA_10UnderscoreES12_S12_EEEEENS7_6detail26Sm90ImplicitGemmTileTraitsINSA_20SM90_TMA_LOAD_IM2COLENSA_14ComposedLayoutINSA_7SwizzleILi2ELi4ELi3EEENSA_18smem_ptr_flag_bitsILi16EEENSX_INSB_IJNSB_IJNSC_ILi8EEESK_EEENSB_IJSK_SE_EEENSB_IJSE_NSC_ILi9EEEEEEEEENSB_IJNSB_IJSK_SI_EEENSB_IJSE_SZ_EEENSB_IJSZ_NSC_ILi8192EEEEEEEEEEEEEvEENS16_INSA_23SM90_TMA_LOAD_MULTICASTENS18_IS1A_S1C_NSX_INSB_IJNSB_IJS1D_NSC_ILi16EEEEEES1F_S1H_EEENSB_IJS1J_S1K_NSB_IJSZ_NSC_ILi4096EEEEEEEEEEEEEvEEEENS_8epilogue10collective6detail29Sm90TmaWarpSpecializedAdapterINS23_15DefaultEpilogueISN_NSB_IJNSB_IJllllEEESE_SZ_EEES28_NS22_6thread17LinearCombinationISN_Li1EffLNS29_9ScaleType4KindE0ELNS_15FloatRoundStyleE2ESN_EENS_4gemm15EpilogueDefaultEEEEEvvEEEEvNT_6ParamsE)
        /*0014*/ 	.word	0x00000270


	//----- nvinfo : EIATTR_MIN_STACK_SIZE
	.align		4
.L_14:
        /*0018*/ 	.byte	0x04, 0x12
        /*001a*/ 	.short	(.L_16 - .L_15)
	.align		4
.L_15:
        /*001c*/ 	.word	index@(_ZN7cutlass13device_kernelINS_4conv6kernel13ConvUniversalINS1_16ConvProblemShapeILNS1_8OperatorE0ELi3EEENS1_10collective14CollectiveConvINS1_46MainloopSm90TmaGmmaWarpSpecializedImplicitGemmILS5_0ELi9ELi3EN4cute5tupleIJNSA_1CILi2EEENSC_ILi1EEESE_EEENS1_36KernelImplicitTmaWarpSpecializedSm90ELi1EEENSB_IJNSC_ILi256EEENSC_ILi128EEENSB_IJNSC_ILi32EEEEEEEEENS_6half_tESN_NSA_8TiledMMAINSA_8MMA_AtomIJNSA_4SM904GMMA26MMA_64x128x16_F32F16F16_SSILNSR_5MajorE0ELST_0ELNSR_7ScaleInE1ELSU_1EEEEEENSA_6LayoutINSB_IJSE_SE_SE_EEENSB_IJNSC_ILi0EEESZ_SZ_EEEEENSB_IJNSA_10UnderscoreES12_S12_EEEEENS7_6detail26Sm90ImplicitGemmTileTraitsINSA_20SM90_TMA_LOAD_IM2COLENSA_14ComposedLayoutINSA_7SwizzleILi2ELi4ELi3EEENSA_18smem_ptr_flag_bitsILi16EEENSX_INSB_IJNSB_IJNSC_ILi8EEESK_EEENSB_IJSK_SE_EEENSB_IJSE_NSC_ILi9EEEEEEEEENSB_IJNSB_IJSK_SI_EEENSB_IJSE_SZ_EEENSB_IJSZ_NSC_ILi8192EEEEEEEEEEEEEvEENS16_INSA_23SM90_TMA_LOAD_MULTICASTENS18_IS1A_S1C_NSX_INSB_IJNSB_IJS1D_NSC_ILi16EEEEEES1F_S1H_EEENSB_IJS1J_S1K_NSB_IJSZ_NSC_ILi4096EEEEEEEEEEEEEvEEEENS_8epilogue10collective6detail29Sm90TmaWarpSpecializedAdapterINS23_15DefaultEpilogueISN_NSB_IJNSB_IJllllEEESE_SZ_EEES28_NS22_6thread17LinearCombinationISN_Li1EffLNS29_9ScaleType4KindE0ELNS_15FloatRoundStyleE2ESN_EENS_4gemm15EpilogueDefaultEEEEEvvEEEEvNT_6ParamsE)
        /*0020*/ 	.word	0x00000270
.L_16:


//--------------------- .nv.compat                --------------------------
	.section	.nv.compat,"",@"SHT_CUDA_COMPAT_INFO"
	.align	4
        /*0000*/ 	.byte	0x02, 0x09, 0x01, 0x00, 0x02, 0x02, 0x04, 0x00, 0x02, 0x05, 0x05, 0x00, 0x03, 0x07, 0x01, 0x01
        /*0010*/ 	.byte	0x02, 0x03, 0x01, 0x00, 0x02, 0x06, 0x01, 0x00, 0x04, 0x0b, 0x08, 0x00, 0x00, 0x00, 0x00, 0x00
        /*0020*/ 	.byte	0x00, 0x00, 0x00, 0x00


//--------------------- .nv.info._ZN7cutlass13device_kernelINS_4conv6kernel13ConvUniversalINS1_16ConvProblemShapeILNS1_8OperatorE0ELi3EEENS1_10collective14CollectiveConvINS1_46MainloopSm90TmaGmmaWarpSpecializedImplicitGemmILS5_0ELi9ELi3EN4cute5tupleIJNSA_1CILi2EEENSC_ILi1EEESE_EEENS1_36KernelImplicitTmaWarpSpecializedSm90ELi1EEENSB_IJNSC_ILi256EEENSC_ILi128EEENSB_IJNSC_ILi32EEEEEEEEENS_6half_tESN_NSA_8TiledMMAINSA_8MMA_AtomIJNSA_4SM904GMMA26MMA_64x128x16_F32F16F16_SSILNSR_5MajorE0ELST_0ELNSR_7ScaleInE1ELSU_1EEEEEENSA_6LayoutINSB_IJSE_SE_SE_EEENSB_IJNSC_ILi0EEESZ_SZ_EEEEENSB_IJNSA_10UnderscoreES12_S12_EEEEENS7_6detail26Sm90ImplicitGemmTileTraitsINSA_20SM90_TMA_LOAD_IM2COLENSA_14ComposedLayoutINSA_7SwizzleILi2ELi4ELi3EEENSA_18smem_ptr_flag_bitsILi16EEENSX_INSB_IJNSB_IJNSC_ILi8EEESK_EEENSB_IJSK_SE_EEENSB_IJSE_NSC_ILi9EEEEEEEEENSB_IJNSB_IJSK_SI_EEENSB_IJSE_SZ_EEENSB_IJSZ_NSC_ILi8192EEEEEEEEEEEEEvEENS16_INSA_23SM90_TMA_LOAD_MULTICASTENS18_IS1A_S1C_NSX_INSB_IJNSB_IJS1D_NSC_ILi16EEEEEES1F_S1H_EEENSB_IJS1J_S1K_NSB_IJSZ_NSC_ILi4096EEEEEEEEEEEEEvEEEENS_8epilogue10collective6detail29Sm90TmaWarpSpecializedAdapterINS23_15DefaultEpilogueISN_NSB_IJNSB_IJllllEEESE_SZ_EEES28_NS22_6thread17LinearCombinationISN_Li1EffLNS29_9ScaleType4KindE0ELNS_15FloatRoundStyleE2ESN_EENS_4gemm15EpilogueDefaultEEEEEvvEEEEvNT_6ParamsE --------------------------
	.section	.nv.info._ZN7cutlass13device_kernelINS_4conv6kernel13ConvUniversalINS1_16ConvProblemShapeILNS1_8OperatorE0ELi3EEENS1_10collective14CollectiveConvINS1_46MainloopSm90TmaGmmaWarpSpecializedImplicitGemmILS5_0ELi9ELi3EN4cute5tupleIJNSA_1CILi2EEENSC_ILi1EEESE_EEENS1_36KernelImplicitTmaWarpSpecializedSm90ELi1EEENSB_IJNSC_ILi256EEENSC_ILi128EEENSB_IJNSC_ILi32EEEEEEEEENS_6half_tESN_NSA_8TiledMMAINSA_8MMA_AtomIJNSA_4SM904GMMA26MMA_64x128x16_F32F16F16_SSILNSR_5MajorE0ELST_0ELNSR_7ScaleInE1ELSU_1EEEEEENSA_6LayoutINSB_IJSE_SE_SE_EEENSB_IJNSC_ILi0EEESZ_SZ_EEEEENSB_IJNSA_10UnderscoreES12_S12_EEEEENS7_6detail26Sm90ImplicitGemmTileTraitsINSA_20SM90_TMA_LOAD_IM2COLENSA_14ComposedLayoutINSA_7SwizzleILi2ELi4ELi3EEENSA_18smem_ptr_flag_bitsILi16EEENSX_INSB_IJNSB_IJNSC_ILi8EEESK_EEENSB_IJSK_SE_EEENSB_IJSE_NSC_ILi9EEEEEEEEENSB_IJNSB_IJSK_SI_EEENSB_IJSE_SZ_EEENSB_IJSZ_NSC_ILi8192EEEEEEEEEEEEEvEENS16_INSA_23SM90_TMA_LOAD_MULTICASTENS18_IS1A_S1C_NSX_INSB_IJNSB_IJS1D_NSC_ILi16EEEEEES1F_S1H_EEENSB_IJS1J_S1K_NSB_IJSZ_NSC_ILi4096EEEEEEEEEEEEEvEEEENS_8epilogue10collective6detail29Sm90TmaWarpSpecializedAdapterINS23_15DefaultEpilogueISN_NSB_IJNSB_IJllllEEESE_SZ_EEES28_NS22_6thread17LinearCombinationISN_Li1EffLNS29_9ScaleType4KindE0ELNS_15FloatRoundStyleE2ESN_EENS_4gemm15EpilogueDefaultEEEEEvvEEEEvNT_6ParamsE,"",@"SHT_CUDA_INFO"
	.sectionflags	@""
	.align	4


	//----- nvinfo : EIATTR_CUDA_API_VERSION
	.align		4
        /*0000*/ 	.byte	0x04, 0x37
        /*0002*/ 	.short	(.L_18 - .L_17)
.L_17:
        /*0004*/ 	.word	0x00000082


	//----- nvinfo : EIATTR_KPARAM_INFO
	.align		4
.L_18:
        /*0008*/ 	.byte	0x04, 0x17
        /*000a*/ 	.short	(.L_20 - .L_19)
.L_19:
        /*000c*/ 	.word	0x00000000
        /*0010*/ 	.short	0x0000
        /*0012*/ 	.short	0x0070
        /*0014*/ 	.byte	0x00, 0xf0, 0x01, 0x10


	//----- nvinfo : EIATTR_SPARSE_MMA_MASK
	.align		4
.L_20:
        /*0018*/ 	.byte	0x03, 0x50
        /*001a*/ 	.short	0x0000


	//----- nvinfo : EIATTR_MAXREG_COUNT
	.align		4
        /*001c*/ 	.byte	0x03, 0x1b
        /*001e*/ 	.short	0x00ff


	//----- nvinfo : EIATTR_NUM_BARRIERS
	.align		4
        /*0020*/ 	.byte	0x02, 0x4c
        /*0022*/ 	.byte	0x01
	.zero		1


	//----- nvinfo : EIATTR_ANNOTATIONS
	.align		4
        /*0024*/ 	.byte	0x04, 0x55
        /*0026*/ 	.short	(.L_22 - .L_21)


	//   ....[0]....
.L_21:
        /*0028*/ 	.word	0x00000001
        /*002c*/ 	.byte	0xa0, 0x0b, 0x00, 0x00, 0x01, 0x00, 0x00, 0x00, 0xe0, 0x0b, 0x00, 0x00, 0x01, 0x00, 0x00, 0x00
        /* <DEDUP_REMOVED lines=210> */
        /*0d5c*/ 	.byte	0x70, 0xfe, 0x00, 0x00


	//----- nvinfo : EIATTR_MERCURY_ISA_VERSION
	.align		4
.L_22:
        /*0d60*/ 	.byte	0x03, 0x5f
        /*0d62*/ 	.short	0x0101


	//----- nvinfo : EIATTR_COOP_GROUP_MASK_REGIDS
	.align		4
        /*0d64*/ 	.byte	0x04, 0x29
        /*0d66*/ 	.short	(.L_24 - .L_23)


	//   ....[0]....
.L_23:
        /*0d68*/ 	.word	0xffffffff


	//   ....[1]....
        /*0d6c*/ 	.word	0xffffffff


	//   ....[2]....
        /*0d70*/ 	.word	0xffffffff


	//   ....[3]....
        /*0d74*/ 	.word	0xffffffff


	//----- nvinfo : EIATTR_COOP_GROUP_INSTR_OFFSETS
	.align		4
.L_24:
        /*0d78*/ 	.byte	0x04, 0x28
        /*0d7a*/ 	.short	(.L_26 - .L_25)


	//   ....[0]....
.L_25:
        /*0d7c*/ 	.word	0x00000080


	//   ....[1]....
        /*0d80*/ 	.word	0x00000090


	//   ....[2]....
        /*0d84*/ 	.word	0x000001b0


	//   ....[3]....
        /*0d88*/ 	.word	0x000007a0


	//----- nvinfo : EIATTR_MBARRIER_INSTR_OFFSETS
	.align		4
.L_26:
        /*0d8c*/ 	.byte	0x04, 0x39
        /*0d8e*/ 	.short	(.L_28 - .L_27)


	//   ....[0]....
.L_27:
        /*0d90*/ 	.word	0x000003e0
        /*0d94*/ 	.word	0x000000ff
        /*0d98*/ 	.word	0x00036000
        /*0d9c*/ 	.short	0x0100
        /*0d9e*/ 	.byte	0x0a
	.zero		1


	//   ....[1]....
        /*0da0*/ 	.word	0x000003f0
        /*0da4*/ 	.word	0x000000ff
        /*0da8*/ 	.word	0x00036048
        /*0dac*/ 	.short	0x0100
        /*0dae*/ 	.byte	0x0a
	.zero		1


	//   ....[2]....
        /*0db0*/ 	.word	0x00000400
        /*0db4*/ 	.word	0x000000ff
        /*0db8*/ 	.word	0x00036008
        /*0dbc*/ 	.short	0x0100
        /*0dbe*/ 	.byte	0x0a
	.zero		1


	//   ....[3]....
        /*0dc0*/ 	.word	0x00000410
        /*0dc4*/ 	.word	0x000000ff
        /*0dc8*/ 	.word	0x00036050
        /*0dcc*/ 	.short	0x0100
        /*0dce*/ 	.byte	0x0a
	.zero		1


	//   ....[4]....
        /*0dd0*/ 	.word	0x00000420
        /*0dd4*/ 	.word	0x000000ff
        /*0dd8*/ 	.word	0x00036010
        /*0ddc*/ 	.short	0x0100
        /*0dde*/ 	.byte	0x0a
	.zero		1


	//   ....[5]....
        /*0de0*/ 	.word	0x00000430
        /*0de4*/ 	.word	0x000000ff
        /*0de8*/ 	.word	0x00036058
        /*0dec*/ 	.short	0x0100
        /*0dee*/ 	.byte	0x0a
	.zero		1


	//   ....[6]....
        /*0df0*/ 	.word	0x00000440
        /*0df4*/ 	.word	0x000000ff
        /*0df8*/ 	.word	0x00036018
        /*0dfc*/ 	.short	0x0100
        /*0dfe*/ 	.byte	0x0a
	.zero		1


	//   ....[7]....
        /*0e00*/ 	.word	0x00000450
        /*0e04*/ 	.word	0x000000ff
        /*0e08*/ 	.word	0x00036060
        /*0e0c*/ 	.short	0x0100
        /*0e0e*/ 	.byte	0x0a
	.zero		1


	//   ....[8]....
        /*0e10*/ 	.word	0x00000460
        /*0e14*/ 	.word	0x000000ff
        /*0e18*/ 	.word	0x00036020
        /*0e1c*/ 	.short	0x0100
        /*0e1e*/ 	.byte	0x0a
	.zero		1


	//   ....[9]....
        /*0e20*/ 	.word	0x00000470
        /*0e24*/ 	.word	0x000000ff
        /*0e28*/ 	.word	0x00036068
        /*0e2c*/ 	.short	0x0100
        /*0e2e*/ 	.byte	0x0a
	.zero		1


	//   ....[10]....
        /*0e30*/ 	.word	0x00000480
        /*0e34*/ 	.word	0x000000ff
        /*0e38*/ 	.word	0x00036028
        /*0e3c*/ 	.short	0x0100
        /*0e3e*/ 	.byte	0x0a
	.zero		1


	//   ....[11]....
        /*0e40*/ 	.word	0x00000490
        /*0e44*/ 	.word	0x000000ff
        /*0e48*/ 	.word	0x00036070
        /*0e4c*/ 	.short	0x0100
        /*0e4e*/ 	.byte	0x0a
	.zero		1


	//   ....[12]....
        /*0e50*/ 	.word	0x000004a0
        /*0e54*/ 	.word	0x000000ff
        /*0e58*/ 	.word	0x00036030
        /*0e5c*/ 	.short	0x0100
        /*0e5e*/ 	.byte	0x0a
	.zero		1


	//   ....[13]....
        /*0e60*/ 	.word	0x000004b0
        /*0e64*/ 	.word	0x000000ff
        /*0e68*/ 	.word	0x00036078
        /*0e6c*/ 	.short	0x0100
        /*0e6e*/ 	.byte	0x0a
	.zero		1


	//   ....[14]....
        /*0e70*/ 	.word	0x000004c0
        /*0e74*/ 	.word	0x000000ff
        /*0e78*/ 	.word	0x00036038
        /*0e7c*/ 	.short	0x0100
        /*0e7e*/ 	.byte	0x0a
	.zero		1


	//   ....[15]....
        /*0e80*/ 	.word	0x000004d0
        /*0e84*/ 	.word	0x000000ff
        /*0e88*/ 	.word	0x00036080
        /*0e8c*/ 	.short	0x0100
        /*0e8e*/ 	.byte	0x0a
	.zero		1


	//   ....[16]....
        /*0e90*/ 	.word	0x000004e0
        /*0e94*/ 	.word	0x000000ff
        /*0e98*/ 	.word	0x00036040
        /*0e9c*/ 	.short	0x0100
        /*0e9e*/ 	.byte	0x0a
	.zero		1


	//   ....[17]....
        /*0ea0*/ 	.word	0x000004f0
        /*0ea4*/ 	.word	0x000000ff
        /*0ea8*/ 	.word	0x00036088
        /*0eac*/ 	.short	0x0100
        /*0eae*/ 	.byte	0x0a
	.zero		1


	//   ....[18]....
        /*0eb0*/ 	.word	0x00001680
        /*0eb4*/ 	.word	0x00000003
        /*0eb8*/ 	.word	0x00036000
        /*0ebc*/ 	.short	0x010a
        /*0ebe*/ 	.byte	0x3f
	.zero		1


	//   ....[19]....
        /*0ec0*/ 	.word	0x00002710
        /*0ec4*/ 	.word	0x00000000
        /*0ec8*/ 	.word	0x00036000
        /*0ecc*/ 	.short	0x010a
        /*0ece*/ 	.byte	0x3f
	.zero		1


	//   ....[20]....
        /*0ed0*/ 	.word	0x00003b60
        /*0ed4*/ 	.word	0x00000000
        /*0ed8*/ 	.word	0x00000000
        /*0edc*/ 	.short	0x0101
        /*0ede*/ 	.byte	0x3f
	.zero		1


	//   ....[21]....
        /*0ee0*/ 	.word	0x00003d90
        /*0ee4*/ 	.word	0x00000006
        /*0ee8*/ 	.word	0x00000000
        /*0eec*/ 	.short	0x0101
        /*0eee*/ 	.byte	0x3f
	.zero		1


	//   ....[22]....
        /*0ef0*/ 	.word	0x00013f10
        /*0ef4*/ 	.word	0x0000000c
        /*0ef8*/ 	.word	0x00036048
        /*0efc*/ 	.short	0x010a
        /*0efe*/ 	.byte	0x3f
	.zero		1


	//   ....[23]....
        /*0f00*/ 	.word	0x00014760
        /*0f04*/ 	.word	0x00000003
        /*0f08*/ 	.word	0x00000000
        /*0f0c*/ 	.short	0x010a
        /*0f0e*/ 	.byte	0x3f
	.zero		1


	//   ....[24]....
        /*0f10*/ 	.word	0x00014820
        /*0f14*/ 	.word	0x00000003
        /*0f18*/ 	.word	0x00000000
        /*0f1c*/ 	.short	0x010a
        /*0f1e*/ 	.byte	0x3f
	.zero		1


	//   ....[25]....
        /*0f20*/ 	.word	0x000148e0
        /*0f24*/ 	.word	0x00000003
        /*0f28*/ 	.word	0x00000000
        /*0f2c*/ 	.short	0x010a
        /*0f2e*/ 	.byte	0x3f
	.zero		1


	//   ....[26]....
        /*0f30*/ 	.word	0x000149a0
        /*0f34*/ 	.word	0x00000003
        /*0f38*/ 	.word	0x00000000
        /*0f3c*/ 	.short	0x010a
        /*0f3e*/ 	.byte	0x3f
	.zero		1


	//   ....[27]....
        /*0f40*/ 	.word	0x00014a60
        /*0f44*/ 	.word	0x00000003
        /*0f48*/ 	.word	0x00000000
        /*0f4c*/ 	.short	0x010a
        /*0f4e*/ 	.byte	0x3f
	.zero		1


	//   ....[28]....
        /*0f50*/ 	.word	0x00014b20
        /*0f54*/ 	.word	0x00000003
        /*0f58*/ 	.word	0x00000000
        /*0f5c*/ 	.short	0x010a
        /*0f5e*/ 	.byte	0x3f
	.zero		1


	//   ....[29]....
        /*0f60*/ 	.word	0x00014be0
        /*0f64*/ 	.word	0x00000003
        /*0f68*/ 	.word	0x00000000
        /*0f6c*/ 	.short	0x010a
        /*0f6e*/ 	.byte	0x3f
	.zero		1


	//   ....[30]....
        /*0f70*/ 	.word	0x00014ca0
        /*0f74*/ 	.word	0x00000003
        /*0f78*/ 	.word	0x00000000
        /*0f7c*/ 	.short	0x010a
        /*0f7e*/ 	.byte	0x3f
	.zero		1


	//   ....[31]....
        /*0f80*/ 	.word	0x00014d60
        /*0f84*/ 	.word	0x00000003
        /*0f88*/ 	.word	0x00000000
        /*0f8c*/ 	.short	0x010a
        /*0f8e*/ 	.byte	0x3f
	.zero		1


	//----- nvinfo : EIATTR_NUM_MBARRIERS
	.align		4
.L_28:
        /*0f90*/ 	.byte	0x03, 0x38
        /*0f92*/ 	.short	0x0012


	//----- nvinfo : EIATTR_EXIT_INSTR_OFFSETS
	.align		4
        /*0f94*/ 	.byte	0x04, 0x1c
        /*0f96*/ 	.short	(.L_30 - .L_29)


	//   ....[0]....
.L_29:
        /*0f98*/ 	.word	0x00000b90


	//   ....[1]....
        /*0f9c*/ 	.word	0x00003fa0


	//   ....[2]....
        /*0fa0*/ 	.word	0x0000f310


	//   ....[3]....
        /*0fa4*/ 	.word	0x0000f350


	//   ....[4]....
        /*0fa8*/ 	.word	0x00013ca0


	//   ....[5]....
        /*0fac*/ 	.word	0x00013ce0


	//   ....[6]....
        /*0fb0*/ 	.word	0x00013d00


	//   ....[7]....
        /*0fb4*/ 	.word	0x00014660


	//   ....[8]....
        /*0fb8*/ 	.word	0x00014d90


	//----- nvinfo : EIATTR_MAX_THREADS
	.align		4
.L_30:
        /*0fbc*/ 	.byte	0x04, 0x05
        /*0fbe*/ 	.short	(.L_32 - .L_31)
.L_31:
        /*0fc0*/ 	.word	0x00000100
        /*0fc4*/ 	.word	0x00000001
        /*0fc8*/ 	.word	0x00000001


	//----- nvinfo : EIATTR_CRS_STACK_SIZE
	.align		4
.L_32:
        /*0fcc*/ 	.byte	0x04, 0x1e
        /*0fce*/ 	.short	(.L_34 - .L_33)
.L_33:
        /*0fd0*/ 	.word	0x00000000


	//----- nvinfo : EIATTR_CBANK_PARAM_SIZE
	.align		4
.L_34:
        /*0fd4*/ 	.byte	0x03, 0x19
        /*0fd6*/ 	.short	0x0470


	//----- nvinfo : EIATTR_PARAM_CBANK
	.align		4
        /*0fd8*/ 	.byte	0x04, 0x0a
        /*0fda*/ 	.short	(.L_36 - .L_35)
	.align		4
.L_35:
        /*0fdc*/ 	.word	index@(.nv.constant0._ZN7cutlass13device_kernelINS_4conv6kernel13ConvUniversalINS1_16ConvProblemShapeILNS1_8OperatorE0ELi3EEENS1_10collective14CollectiveConvINS1_46MainloopSm90TmaGmmaWarpSpecializedImplicitGemmILS5_0ELi9ELi3EN4cute5tupleIJNSA_1CILi2EEENSC_ILi1EEESE_EEENS1_36KernelImplicitTmaWarpSpecializedSm90ELi1EEENSB_IJNSC_ILi256EEENSC_ILi128EEENSB_IJNSC_ILi32EEEEEEEEENS_6half_tESN_NSA_8TiledMMAINSA_8MMA_AtomIJNSA_4SM904GMMA26MMA_64x128x16_F32F16F16_SSILNSR_5MajorE0ELST_0ELNSR_7ScaleInE1ELSU_1EEEEEENSA_6LayoutINSB_IJSE_SE_SE_EEENSB_IJNSC_ILi0EEESZ_SZ_EEEEENSB_IJNSA_10UnderscoreES12_S12_EEEEENS7_6detail26Sm90ImplicitGemmTileTraitsINSA_20SM90_TMA_LOAD_IM2COLENSA_14ComposedLayoutINSA_7SwizzleILi2ELi4ELi3EEENSA_18smem_ptr_flag_bitsILi16EEENSX_INSB_IJNSB_IJNSC_ILi8EEESK_EEENSB_IJSK_SE_EEENSB_IJSE_NSC_ILi9EEEEEEEEENSB_IJNSB_IJSK_SI_EEENSB_IJSE_SZ_EEENSB_IJSZ_NSC_ILi8192EEEEEEEEEEEEEvEENS16_INSA_23SM90_TMA_LOAD_MULTICASTENS18_IS1A_S1C_NSX_INSB_IJNSB_IJS1D_NSC_ILi16EEEEEES1F_S1H_EEENSB_IJS1J_S1K_NSB_IJSZ_NSC_ILi4096EEEEEEEEEEEEEvEEEENS_8epilogue10collective6detail29Sm90TmaWarpSpecializedAdapterINS23_15DefaultEpilogueISN_NSB_IJNSB_IJllllEEESE_SZ_EEES28_NS22_6thread17LinearCombinationISN_Li1EffLNS29_9ScaleType4KindE0ELNS_15FloatRoundStyleE2ESN_EENS_4gemm15EpilogueDefaultEEEEEvvEEEEvNT_6ParamsE)
        /*0fe0*/ 	.short	0x0210
        /*0fe2*/ 	.short	0x0470


	//----- nvinfo : EIATTR_SW_WAR
	.align		4
.L_36:
        /*0fe4*/ 	.byte	0x04, 0x36
        /*0fe6*/ 	.short	(.L_38 - .L_37)
.L_37:
        /*0fe8*/ 	.word	0x00000008
.L_38:


//--------------------- .nv.callgraph             --------------------------
	.section	.nv.callgraph,"",@"SHT_CUDA_CALLGRAPH"
	.align	4
	.sectionentsize	8
	.align		4
        /*0000*/ 	.word	0x00000000
	.align		4
        /*0004*/ 	.word	0xffffffff
	.align		4
        /*0008*/ 	.word	0x00000000
	.align		4
        /*000c*/ 	.word	0xfffffffe
	.align		4
        /*0010*/ 	.word	0x00000000
	.align		4
        /*0014*/ 	.word	0xfffffffd
	.align		4
        /*0018*/ 	.word	0x00000000
	.align		4
        /*001c*/ 	.word	0xfffffffc


//--------------------- .nv.constant4             --------------------------
	.section	.nv.constant4,"a",@progbits
	.align	8
	.align		8
.nv.constant4:
        /*0000*/ 	.dword	_ZN39_INTERNAL_28e2ad7e_4_k_cu_18c1d646_35714cuda3std3__45__cpo5beginE
	.align		8
        /*0008*/ 	.dword	_ZN39_INTERNAL_28e2ad7e_4_k_cu_18c1d646_35714cuda3std3__45__cpo3endE
	.align		8
        /*0010*/ 	.dword	_ZN39_INTERNAL_28e2ad7e_4_k_cu_18c1d646_35714cuda3std3__45__cpo6cbeginE
	.align		8
        /*0018*/ 	.dword	_ZN39_INTERNAL_28e2ad7e_4_k_cu_18c1d646_35714cuda3std3__45__cpo4cendE
	.align		8
        /*0020*/ 	.dword	_ZN39_INTERNAL_28e2ad7e_4_k_cu_18c1d646_35714cuda3std3__441_GLOBAL__N__28e2ad7e_4_k_cu_18c1d646_35716ignoreE
	.align		8
        /*0028*/ 	.dword	_ZN39_INTERNAL_28e2ad7e_4_k_cu_18c1d646_35714cuda3std3__419piecewise_constructE
	.align		8
        /*0030*/ 	.dword	_ZN39_INTERNAL_28e2ad7e_4_k_cu_18c1d646_35714cuda3std3__48in_placeE
	.align		8
        /*0038*/ 	.dword	_ZN39_INTERNAL_28e2ad7e_4_k_cu_18c1d646_35714cuda3std6ranges3__45__cpo4swapE
	.align		8
        /*0040*/ 	.dword	_ZN39_INTERNAL_28e2ad7e_4_k_cu_18c1d646_35714cuda3std6ranges3__45__cpo9iter_moveE
	.align		8
        /*0048*/ 	.dword	_ZN39_INTERNAL_28e2ad7e_4_k_cu_18c1d646_35714cute7productE
	.align		8
        /*0050*/ 	.dword	_ZN39_INTERNAL_28e2ad7e_4_k_cu_18c1d646_35714cute1_E


//--------------------- .text._ZN7cutlass13device_kernelINS_4conv6kernel13ConvUniversalINS1_16ConvProblemShapeILNS1_8OperatorE0ELi3EEENS1_10collective14CollectiveConvINS1_46MainloopSm90TmaGmmaWarpSpecializedImplicitGemmILS5_0ELi9ELi3EN4cute5tupleIJNSA_1CILi2EEENSC_ILi1EEESE_EEENS1_36KernelImplicitTmaWarpSpecializedSm90ELi1EEENSB_IJNSC_ILi256EEENSC_ILi128EEENSB_IJNSC_ILi32EEEEEEEEENS_6half_tESN_NSA_8TiledMMAINSA_8MMA_AtomIJNSA_4SM904GMMA26MMA_64x128x16_F32F16F16_SSILNSR_5MajorE0ELST_0ELNSR_7ScaleInE1ELSU_1EEEEEENSA_6LayoutINSB_IJSE_SE_SE_EEENSB_IJNSC_ILi0EEESZ_SZ_EEEEENSB_IJNSA_10UnderscoreES12_S12_EEEEENS7_6detail26Sm90ImplicitGemmTileTraitsINSA_20SM90_TMA_LOAD_IM2COLENSA_14ComposedLayoutINSA_7SwizzleILi2ELi4ELi3EEENSA_18smem_ptr_flag_bitsILi16EEENSX_INSB_IJNSB_IJNSC_ILi8EEESK_EEENSB_IJSK_SE_EEENSB_IJSE_NSC_ILi9EEEEEEEEENSB_IJNSB_IJSK_SI_EEENSB_IJSE_SZ_EEENSB_IJSZ_NSC_ILi8192EEEEEEEEEEEEEvEENS16_INSA_23SM90_TMA_LOAD_MULTICASTENS18_IS1A_S1C_NSX_INSB_IJNSB_IJS1D_NSC_ILi16EEEEEES1F_S1H_EEENSB_IJS1J_S1K_NSB_IJSZ_NSC_ILi4096EEEEEEEEEEEEEvEEEENS_8epilogue10collective6detail29Sm90TmaWarpSpecializedAdapterINS23_15DefaultEpilogueISN_NSB_IJNSB_IJllllEEESE_SZ_EEES28_NS22_6thread17LinearCombinationISN_Li1EffLNS29_9ScaleType4KindE0ELNS_15FloatRoundStyleE2ESN_EENS_4gemm15EpilogueDefaultEEEEEvvEEEEvNT_6ParamsE --------------------------
	.section	.text._ZN7cutlass13device_kernelINS_4conv6kernel13ConvUniversalINS1_16ConvProblemShapeILNS1_8OperatorE0ELi3EEENS1_10collective14CollectiveConvINS1_46MainloopSm90TmaGmmaWarpSpecializedImplicitGemmILS5_0ELi9ELi3EN4cute5tupleIJNSA_1CILi2EEENSC_ILi1EEESE_EEENS1_36KernelImplicitTmaWarpSpecializedSm90ELi1EEENSB_IJNSC_ILi256EEENSC_ILi128EEENSB_IJNSC_ILi32EEEEEEEEENS_6half_tESN_NSA_8TiledMMAINSA_8MMA_AtomIJNSA_4SM904GMMA26MMA_64x128x16_F32F16F16_SSILNSR_5MajorE0ELST_0ELNSR_7ScaleInE1ELSU_1EEEEEENSA_6LayoutINSB_IJSE_SE_SE_EEENSB_IJNSC_ILi0EEESZ_SZ_EEEEENSB_IJNSA_10UnderscoreES12_S12_EEEEENS7_6detail26Sm90ImplicitGemmTileTraitsINSA_20SM90_TMA_LOAD_IM2COLENSA_14ComposedLayoutINSA_7SwizzleILi2ELi4ELi3EEENSA_18smem_ptr_flag_bitsILi16EEENSX_INSB_IJNSB_IJNSC_ILi8EEESK_EEENSB_IJSK_SE_EEENSB_IJSE_NSC_ILi9EEEEEEEEENSB_IJNSB_IJSK_SI_EEENSB_IJSE_SZ_EEENSB_IJSZ_NSC_ILi8192EEEEEEEEEEEEEvEENS16_INSA_23SM90_TMA_LOAD_MULTICASTENS18_IS1A_S1C_NSX_INSB_IJNSB_IJS1D_NSC_ILi16EEEEEES1F_S1H_EEENSB_IJS1J_S1K_NSB_IJSZ_NSC_ILi4096EEEEEEEEEEEEEvEEEENS_8epilogue10collective6detail29Sm90TmaWarpSpecializedAdapterINS23_15DefaultEpilogueISN_NSB_IJNSB_IJllllEEESE_SZ_EEES28_NS22_6thread17LinearCombinationISN_Li1EffLNS29_9ScaleType4KindE0ELNS_15FloatRoundStyleE2ESN_EENS_4gemm15EpilogueDefaultEEEEEvvEEEEvNT_6ParamsE,"ax",@progbits
	.align	128
.text._ZN7cutlass13device_kernelINS_4conv6kernel13ConvUniversalINS1_16ConvProblemShapeILNS1_8OperatorE0ELi3EEENS1_10collective14CollectiveConvINS1_46MainloopSm90TmaGmmaWarpSpecializedImplicitGemmILS5_0ELi9ELi3EN4cute5tupleIJNSA_1CILi2EEENSC_ILi1EEESE_EEENS1_36KernelImplicitTmaWarpSpecializedSm90ELi1EEENSB_IJNSC_ILi256EEENSC_ILi128EEENSB_IJNSC_ILi32EEEEEEEEENS_6half_tESN_NSA_8TiledMMAINSA_8MMA_AtomIJNSA_4SM904GMMA26MMA_64x128x16_F32F16F16_SSILNSR_5MajorE0ELST_0ELNSR_7ScaleInE1ELSU_1EEEEEENSA_6LayoutINSB_IJSE_SE_SE_EEENSB_IJNSC_ILi0EEESZ_SZ_EEEEENSB_IJNSA_10UnderscoreES12_S12_EEEEENS7_6detail26Sm90ImplicitGemmTileTraitsINSA_20SM90_TMA_LOAD_IM2COLENSA_14ComposedLayoutINSA_7SwizzleILi2ELi4ELi3EEENSA_18smem_ptr_flag_bitsILi16EEENSX_INSB_IJNSB_IJNSC_ILi8EEESK_EEENSB_IJSK_SE_EEENSB_IJSE_NSC_ILi9EEEEEEEEENSB_IJNSB_IJSK_SI_EEENSB_IJSE_SZ_EEENSB_IJSZ_NSC_ILi8192EEEEEEEEEEEEEvEENS16_INSA_23SM90_TMA_LOAD_MULTICASTENS18_IS1A_S1C_NSX_INSB_IJNSB_IJS1D_NSC_ILi16EEEEEES1F_S1H_EEENSB_IJS1J_S1K_NSB_IJSZ_NSC_ILi4096EEEEEEEEEEEEEvEEEENS_8epilogue10collective6detail29Sm90TmaWarpSpecializedAdapterINS23_15DefaultEpilogueISN_NSB_IJNSB_IJllllEEESE_SZ_EEES28_NS22_6thread17LinearCombinationISN_Li1EffLNS29_9ScaleType4KindE0ELNS_15FloatRoundStyleE2ESN_EENS_4gemm15EpilogueDefaultEEEEEvvEEEEvNT_6ParamsE:
        .type           _ZN7cutlass13device_kernelINS_4conv6kernel13ConvUniversalINS1_16ConvProblemShapeILNS1_8OperatorE0ELi3EEENS1_10collective14CollectiveConvINS1_46MainloopSm90TmaGmmaWarpSpecializedImplicitGemmILS5_0ELi9ELi3EN4cute5tupleIJNSA_1CILi2EEENSC_ILi1EEESE_EEENS1_36KernelImplicitTmaWarpSpecializedSm90ELi1EEENSB_IJNSC_ILi256EEENSC_ILi128EEENSB_IJNSC_ILi32EEEEEEEEENS_6half_tESN_NSA_8TiledMMAINSA_8MMA_AtomIJNSA_4SM904GMMA26MMA_64x128x16_F32F16F16_SSILNSR_5MajorE0ELST_0ELNSR_7ScaleInE1ELSU_1EEEEEENSA_6LayoutINSB_IJSE_SE_SE_EEENSB_IJNSC_ILi0EEESZ_SZ_EEEEENSB_IJNSA_10UnderscoreES12_S12_EEEEENS7_6detail26Sm90ImplicitGemmTileTraitsINSA_20SM90_TMA_LOAD_IM2COLENSA_14ComposedLayoutINSA_7SwizzleILi2ELi4ELi3EEENSA_18smem_ptr_flag_bitsILi16EEENSX_INSB_IJNSB_IJNSC_ILi8EEESK_EEENSB_IJSK_SE_EEENSB_IJSE_NSC_ILi9EEEEEEEEENSB_IJNSB_IJSK_SI_EEENSB_IJSE_SZ_EEENSB_IJSZ_NSC_ILi8192EEEEEEEEEEEEEvEENS16_INSA_23SM90_TMA_LOAD_MULTICASTENS18_IS1A_S1C_NSX_INSB_IJNSB_IJS1D_NSC_ILi16EEEEEES1F_S1H_EEENSB_IJS1J_S1K_NSB_IJSZ_NSC_ILi4096EEEEEEEEEEEEEvEEEENS_8epilogue10collective6detail29Sm90TmaWarpSpecializedAdapterINS23_15DefaultEpilogueISN_NSB_IJNSB_IJllllEEESE_SZ_EEES28_NS22_6thread17LinearCombinationISN_Li1EffLNS29_9ScaleType4KindE0ELNS_15FloatRoundStyleE2ESN_EENS_4gemm15EpilogueDefaultEEEEEvvEEEEvNT_6ParamsE,@function
        .size           _ZN7cutlass13device_kernelINS_4conv6kernel13ConvUniversalINS1_16ConvProblemShapeILNS1_8OperatorE0ELi3EEENS1_10collective14CollectiveConvINS1_46MainloopSm90TmaGmmaWarpSpecializedImplicitGemmILS5_0ELi9ELi3EN4cute5tupleIJNSA_1CILi2EEENSC_ILi1EEESE_EEENS1_36KernelImplicitTmaWarpSpecializedSm90ELi1EEENSB_IJNSC_ILi256EEENSC_ILi128EEENSB_IJNSC_ILi32EEEEEEEEENS_6half_tESN_NSA_8TiledMMAINSA_8MMA_AtomIJNSA_4SM904GMMA26MMA_64x128x16_F32F16F16_SSILNSR_5MajorE0ELST_0ELNSR_7ScaleInE1ELSU_1EEEEEENSA_6LayoutINSB_IJSE_SE_SE_EEENSB_IJNSC_ILi0EEESZ_SZ_EEEEENSB_IJNSA_10UnderscoreES12_S12_EEEEENS7_6detail26Sm90ImplicitGemmTileTraitsINSA_20SM90_TMA_LOAD_IM2COLENSA_14ComposedLayoutINSA_7SwizzleILi2ELi4ELi3EEENSA_18smem_ptr_flag_bitsILi16EEENSX_INSB_IJNSB_IJNSC_ILi8EEESK_EEENSB_IJSK_SE_EEENSB_IJSE_NSC_ILi9EEEEEEEEENSB_IJNSB_IJSK_SI_EEENSB_IJSE_SZ_EEENSB_IJSZ_NSC_ILi8192EEEEEEEEEEEEEvEENS16_INSA_23SM90_TMA_LOAD_MULTICASTENS18_IS1A_S1C_NSX_INSB_IJNSB_IJS1D_NSC_ILi16EEEEEES1F_S1H_EEENSB_IJS1J_S1K_NSB_IJSZ_NSC_ILi4096EEEEEEEEEEEEEvEEEENS_8epilogue10collective6detail29Sm90TmaWarpSpecializedAdapterINS23_15DefaultEpilogueISN_NSB_IJNSB_IJllllEEESE_SZ_EEES28_NS22_6thread17LinearCombinationISN_Li1EffLNS29_9ScaleType4KindE0ELNS_15FloatRoundStyleE2ESN_EENS_4gemm15EpilogueDefaultEEEEEvvEEEEvNT_6ParamsE,(.L_x_547 - _ZN7cutlass13device_kernelINS_4conv6kernel13ConvUniversalINS1_16ConvProblemShapeILNS1_8OperatorE0ELi3EEENS1_10collective14CollectiveConvINS1_46MainloopSm90TmaGmmaWarpSpecializedImplicitGemmILS5_0ELi9ELi3EN4cute5tupleIJNSA_1CILi2EEENSC_ILi1EEESE_EEENS1_36KernelImplicitTmaWarpSpecializedSm90ELi1EEENSB_IJNSC_ILi256EEENSC_ILi128EEENSB_IJNSC_ILi32EEEEEEEEENS_6half_tESN_NSA_8TiledMMAINSA_8MMA_AtomIJNSA_4SM904GMMA26MMA_64x128x16_F32F16F16_SSILNSR_5MajorE0ELST_0ELNSR_7ScaleInE1ELSU_1EEEEEENSA_6LayoutINSB_IJSE_SE_SE_EEENSB_IJNSC_ILi0EEESZ_SZ_EEEEENSB_IJNSA_10UnderscoreES12_S12_EEEEENS7_6detail26Sm90ImplicitGemmTileTraitsINSA_20SM90_TMA_LOAD_IM2COLENSA_14ComposedLayoutINSA_7SwizzleILi2ELi4ELi3EEENSA_18smem_ptr_flag_bitsILi16EEENSX_INSB_IJNSB_IJNSC_ILi8EEESK_EEENSB_IJSK_SE_EEENSB_IJSE_NSC_ILi9EEEEEEEEENSB_IJNSB_IJSK_SI_EEENSB_IJSE_SZ_EEENSB_IJSZ_NSC_ILi8192EEEEEEEEEEEEEvEENS16_INSA_23SM90_TMA_LOAD_MULTICASTENS18_IS1A_S1C_NSX_INSB_IJNSB_IJS1D_NSC_ILi16EEEEEES1F_S1H_EEENSB_IJS1J_S1K_NSB_IJSZ_NSC_ILi4096EEEEEEEEEEEEEvEEEENS_8epilogue10collective6detail29Sm90TmaWarpSpecializedAdapterINS23_15DefaultEpilogueISN_NSB_IJNSB_IJllllEEESE_SZ_EEES28_NS22_6thread17LinearCombinationISN_Li1EffLNS29_9ScaleType4KindE0ELNS_15FloatRoundStyleE2ESN_EENS_4gemm15EpilogueDefaultEEEEEvvEEEEvNT_6ParamsE)
        .other          _ZN7cutlass13device_kernelINS_4conv6kernel13ConvUniversalINS1_16ConvProblemShapeILNS1_8OperatorE0ELi3EEENS1_10collective14CollectiveConvINS1_46MainloopSm90TmaGmmaWarpSpecializedImplicitGemmILS5_0ELi9ELi3EN4cute5tupleIJNSA_1CILi2EEENSC_ILi1EEESE_EEENS1_36KernelImplicitTmaWarpSpecializedSm90ELi1EEENSB_IJNSC_ILi256EEENSC_ILi128EEENSB_IJNSC_ILi32EEEEEEEEENS_6half_tESN_NSA_8TiledMMAINSA_8MMA_AtomIJNSA_4SM904GMMA26MMA_64x128x16_F32F16F16_SSILNSR_5MajorE0ELST_0ELNSR_7ScaleInE1ELSU_1EEEEEENSA_6LayoutINSB_IJSE_SE_SE_EEENSB_IJNSC_ILi0EEESZ_SZ_EEEEENSB_IJNSA_10UnderscoreES12_S12_EEEEENS7_6detail26Sm90ImplicitGemmTileTraitsINSA_20SM90_TMA_LOAD_IM2COLENSA_14ComposedLayoutINSA_7SwizzleILi2ELi4ELi3EEENSA_18smem_ptr_flag_bitsILi16EEENSX_INSB_IJNSB_IJNSC_ILi8EEESK_EEENSB_IJSK_SE_EEENSB_IJSE_NSC_ILi9EEEEEEEEENSB_IJNSB_IJSK_SI_EEENSB_IJSE_SZ_EEENSB_IJSZ_NSC_ILi8192EEEEEEEEEEEEEvEENS16_INSA_23SM90_TMA_LOAD_MULTICASTENS18_IS1A_S1C_NSX_INSB_IJNSB_IJS1D_NSC_ILi16EEEEEES1F_S1H_EEENSB_IJS1J_S1K_NSB_IJSZ_NSC_ILi4096EEEEEEEEEEEEEvEEEENS_8epilogue10collective6detail29Sm90TmaWarpSpecializedAdapterINS23_15DefaultEpilogueISN_NSB_IJNSB_IJllllEEESE_SZ_EEES28_NS22_6thread17LinearCombinationISN_Li1EffLNS29_9ScaleType4KindE0ELNS_15FloatRoundStyleE2ESN_EENS_4gemm15EpilogueDefaultEEEEEvvEEEEvNT_6ParamsE,@"STO_CUDA_ENTRY STV_DEFAULT"
_ZN7cutlass13device_kernelINS_4conv6kernel13ConvUniversalINS1_16ConvProblemShapeILNS1_8OperatorE0ELi3EEENS1_10collective14CollectiveConvINS1_46MainloopSm90TmaGmmaWarpSpecializedImplicitGemmILS5_0ELi9ELi3EN4cute5tupleIJNSA_1CILi2EEENSC_ILi1EEESE_EEENS1_36KernelImplicitTmaWarpSpecializedSm90ELi1EEENSB_IJNSC_ILi256EEENSC_ILi128EEENSB_IJNSC_ILi32EEEEEEEEENS_6half_tESN_NSA_8TiledMMAINSA_8MMA_AtomIJNSA_4SM904GMMA26MMA_64x128x16_F32F16F16_SSILNSR_5MajorE0ELST_0ELNSR_7ScaleInE1ELSU_1EEEEEENSA_6LayoutINSB_IJSE_SE_SE_EEENSB_IJNSC_ILi0EEESZ_SZ_EEEEENSB_IJNSA_10UnderscoreES12_S12_EEEEENS7_6detail26Sm90ImplicitGemmTileTraitsINSA_20SM90_TMA_LOAD_IM2COLENSA_14ComposedLayoutINSA_7SwizzleILi2ELi4ELi3EEENSA_18smem_ptr_flag_bitsILi16EEENSX_INSB_IJNSB_IJNSC_ILi8EEESK_EEENSB_IJSK_SE_EEENSB_IJSE_NSC_ILi9EEEEEEEEENSB_IJNSB_IJSK_SI_EEENSB_IJSE_SZ_EEENSB_IJSZ_NSC_ILi8192EEEEEEEEEEEEEvEENS16_INSA_23SM90_TMA_LOAD_MULTICASTENS18_IS1A_S1C_NSX_INSB_IJNSB_IJS1D_NSC_ILi16EEEEEES1F_S1H_EEENSB_IJS1J_S1K_NSB_IJSZ_NSC_ILi4096EEEEEEEEEEEEEvEEEENS_8epilogue10collective6detail29Sm90TmaWarpSpecializedAdapterINS23_15DefaultEpilogueISN_NSB_IJNSB_IJllllEEESE_SZ_EEES28_NS22_6thread17LinearCombinationISN_Li1EffLNS29_9ScaleType4KindE0ELNS_15FloatRoundStyleE2ESN_EENS_4gemm15EpilogueDefaultEEEEEvvEEEEvNT_6ParamsE:
[----:B------:R-:W0:Y:S01]  /*0000*/  LDC R1, c[0x0][0x28] ;  /* 0x00000a00ff017b82 */ /* 0x000e220000000800 */
[----:B------:R-:W1:Y:S01]  /*0010*/  S2R R9, SR_TID.X ;  /* 0x0000000000097919 */ /* 0x000e620000002100 */
[----:B------:R-:W-:Y:S01]  /*0020*/  ELECT P0, URZ, PT ;  /* 0x00000000003f782f */ /* 0x000fe20003800000 */
[----:B------:R-:W-:Y:S01]  /*0030*/  BSSY B0, `(.L_x_0) ;  /* 0x0000017000007945 */ /* 0x000fe20003800000 */
[----:B0-----:R-:W-:Y:S01]  /*0040*/  VIADD R1, R1, 0xfffffd90 ;  /* 0xfffffd9001017836 */ /* 0x001fe20000000000 */
[----:B------:R-:W0:Y:S01]  /*0050*/  S2R R4, SR_CTAID.X ;  /* 0x0000000000047919 */ /* 0x000e220000002500 */
[--C-:B-1----:R-:W-:Y:S02]  /*0060*/  SHF.R.U32.HI R0, RZ, 0x5, R9.reuse ;  /* 0x00000005ff007819 */ /* 0x102fe40000011609 */
[----:B------:R-:W-:-:S03]  /*0070*/  SHF.R.U32.HI R3, RZ, 0x7, R9 ;  /* 0x00000007ff037819 */ /* 0x000fc60000011609 */
[----:B------:R-:W1:Y:S04]  /*0080*/  SHFL.IDX PT, R2, R0, RZ, 0x1f ;  /* 0x00001fff00027589 */ /* 0x000e6800000e0000 */
[----:B------:R-:W2:Y:S01]  /*0090*/  SHFL.IDX PT, R3, R3, RZ, 0x1f ;  /* 0x00001fff03037589 */ /* 0x000ea200000e0000 */
[----:B-1----:R-:W-:Y:S02]  /*00a0*/  R2UR UR4, R2 ;  /* 0x00000000020472ca */ /* 0x002fe400000e0000 */
[----:B------:R-:W-:-:S11]  /*00b0*/  SHF.R.S32.HI R2, RZ, 0x1f, R9 ;  /* 0x0000001fff027819 */ /* 0x000fd60000011409 */
[----:B------:R-:W-:Y:S02]  /*00c0*/  USHF.R.S32.HI UR5, URZ, 0x1f, UR4 ;  /* 0x0000001f3f057899 */ /* 0x000fe40008011404 */
[----:B------:R-:W-:Y:S02]  /*00d0*/  ISETP.NE.OR P0, PT, RZ, UR4, !P0 ;  /* 0x00000004ff007c0c */ /* 0x000fe4000c705670 */
[----:B------:R-:W-:-:S04]  /*00e0*/  ULEA.HI UR5, UR5, UR4, URZ, 0x2 ;  /* 0x0000000405057291 */ /* 0x000fc8000f8f103f */
[----:B------:R-:W-:-:S04]  /*00f0*/  ULOP3.LUT UR5, UR5, 0xfffffffc, URZ, 0xc0, !UPT ;  /* 0xfffffffc05057892 */ /* 0x000fc8000f8ec03f */
[----:B------:R-:W-:-:S03]  /*0100*/  UIADD3 UR7, UR4, -UR5, URZ ;  /* 0x8000000504077290 */ /* 0x000fc6000fffe03f */
[----:B0-2---:R-:W-:Y:S09]  /*0110*/  @P0 BRA `(.L_x_1) ;  /* 0x0000000000200947 */ /* 0x005ff20003800000 */
[----:B------:R-:W-:Y:S02]  /*0120*/  ULDC.64 UR4, c[0x0][0x198] ;  /* 0x0000660000047ab9 */ /* 0x000fe40000000a00 */
[----:B------:R-:W-:Y:S02]  /*0130*/  UIADD3 UR8, UP0, UR4, 0xf0, URZ ;  /* 0x000000f004087890 */ /* 0x000fe4000ff1e03f */
[----:B------:R-:W-:Y:S02]  /*0140*/  UIADD3 UR4, UP1, UR4, 0x270, URZ ;  /* 0x0000027004047890 */ /* 0x000fe4000ff3e03f */
[----:B------:R-:W-:Y:S02]  /*0150*/  UIADD3.X UR9, URZ, UR5, URZ, UP0, !UPT ;  /* 0x000000053f097290 */ /* 0x000fe400087fe43f */
[----:B------:R-:W-:-:S07]  /*0160*/  UIADD3.X UR5, URZ, UR5, URZ, UP1, !UPT ;  /* 0x000000053f057290 */ /* 0x000fce0008ffe43f */
[----:B------:R0:W-:Y:S02]  /*0170*/  UTMACCTL.PF [UR8] ;  /* 0x00000000080079b9 */ /* 0x0001e40008040000 */
[----:B------:R0:W-:Y:S02]  /*0180*/  UTMACCTL.PF [UR4] ;  /* 0x00000000040079b9 */ /* 0x0001e40008040000 */
[----:B0-----:R-:W-:Y:S01]  /*0190*/  NOP ;  /* 0x0000000000007918 */ /* 0x001fe20000000000 */
.L_x_1:
[----:B------:R-:W-:Y:S05]  /*01a0*/  BSYNC B0 ;  /* 0x0000000000007941 */ /* 0x000fea0003800000 */
.L_x_0:
[----:B------:R-:W0:Y:S01]  /*01b0*/  SHFL.IDX PT, R0, R0, RZ, 0x1f ;  /* 0x00001fff00007589 */ /* 0x000e2200000e0000 */
[----:B------:R-:W-:Y:S02]  /*01c0*/  LEA.HI R2, R2, R9, RZ, 0x7 ;  /* 0x0000000902027211 */ /* 0x000fe400078f38ff */
[----:B------:R-:W-:Y:S01]  /*01d0*/  R2UR UR11, R3 ;  /* 0x00000000030b72ca */ /* 0x000fe200000e0000 */
[----:B------:R-:W1:Y:S01]  /*01e0*/  S2R R11, SR_CTAID.Y ;  /* 0x00000000000b7919 */ /* 0x000e620000002600 */
[----:B------:R-:W-:Y:S02]  /*01f0*/  LOP3.LUT R2, R2, 0xffffff80, RZ, 0xc0, !PT ;  /* 0xffffff8002027812 */ /* 0x000fe400078ec0ff */
[----:B------:R-:W-:-:S03]  /*0200*/  I2FP.F32.U32 R6, R4 ;  /* 0x0000000400067245 */ /* 0x000fc60000201000 */
[----:B------:R-:W-:-:S05]  /*0210*/  IMAD.IADD R7, R9, 0x1, -R2 ;  /* 0x0000000109077824 */ /* 0x000fca00078e0a02 */
[----:B------:R-:W-:Y:S01]  /*0220*/  SHF.R.S32.HI R8, RZ, 0x1f, R7 ;  /* 0x0000001fff087819 */ /* 0x000fe20000011407 */
[----:B------:R-:W-:Y:S02]  /*0230*/  ULOP3.LUT UP0, URZ, UR11, UR7, URZ, 0xfc, !UPT ;  /* 0x000000070b3f7292 */ /* 0x000fe4000f80fc3f */
[----:B------:R-:W-:Y:S01]  /*0240*/  UISETP.NE.AND UP1, UPT, UR11, 0x1, UPT ;  /* 0x000000010b00788c */ /* 0x000fe2000bf25270 */
[----:B------:R-:W-:Y:S01]  /*0250*/  LEA.HI R2, R8, R7, RZ, 0x3 ;  /* 0x0000000708027211 */ /* 0x000fe200078f18ff */
[----:B------:R-:W-:-:S03]  /*0260*/  USEL UR6, URZ, 0x1, UP0 ;  /* 0x000000013f067887 */ /* 0x000fc60008000000 */
[--C-:B------:R-:W-:Y:S01]  /*0270*/  SHF.R.S32.HI R3, RZ, 0x3, R2.reuse ;  /* 0x00000003ff037819 */ /* 0x100fe20000011402 */
[----:B------:R-:W-:Y:S01]  /*0280*/  USEL UR6, UR6, 0x2, UP1 ;  /* 0x0000000206067887 */ /* 0x000fe20008800000 */
[----:B0-----:R-:W-:Y:S02]  /*0290*/  ISETP.NE.AND P0, PT, R0, RZ, PT ;  /* 0x000000ff0000720c */ /* 0x001fe40003f05270 */
[----:B------:R-:W-:Y:S02]  /*02a0*/  SHF.R.S32.HI R2, RZ, 0x1f, R2 ;  /* 0x0000001fff027819 */ /* 0x000fe40000011402 */
[----:B------:R-:W-:Y:S02]  /*02b0*/  SHF.R.S32.HI R5, RZ, 0x1f, R0 ;  /* 0x0000001fff057819 */ /* 0x000fe40000011400 */
[----:B------:R-:W-:Y:S02]  /*02c0*/  LEA.HI R2, R2, R3, RZ, 0x2 ;  /* 0x0000000302027211 */ /* 0x000fe400078f10ff */
[----:B------:R-:W-:-:S05]  /*02d0*/  LEA.HI R5, R5, R0, RZ, 0x2 ;  /* 0x0000000005057211 */ /* 0x000fca00078f10ff */
[----:B-1----:R-:W-:Y:S05]  /*02e0*/  @P0 BRA `(.L_x_2) ;  /* 0x00000000008c0947 */ /* 0x002fea0003800000 */
[----:B------:R-:W-:Y:S01]  /*02f0*/  ELECT P0, URZ, PT ;  /* 0x00000000003f782f */ /* 0x000fe20003800000 */
[----:B------:R-:W-:-:S12]  /*0300*/  BSSY B0, `(.L_x_2) ;  /* 0x0000021000007945 */ /* 0x000fd80003800000 */
[----:B------:R-:W-:Y:S05]  /*0310*/  @!P0 BRA `(.L_x_3) ;  /* 0x00000000007c8947 */ /* 0x000fea0003800000 */
[----:B------:R-:W0:Y:S01]  /*0320*/  S2UR UR10, SR_CgaCtaId ;  /* 0x00000000000a79c3 */ /* 0x000e220000008800 */
[----:B------:R-:W-:Y:S01]  /*0330*/  UMOV UR4, 0x400 ;  /* 0x0000040000047882 */ /* 0x000fe20000000000 */
[----:B------:R-:W-:Y:S01]  /*0340*/  UMOV UR5, 0x1 ;  /* 0x0000000100057882 */ /* 0x000fe20000000000 */
[----:B------:R-:W-:Y:S02]  /*0350*/  UMOV UR8, 0x2 ;  /* 0x0000000200087882 */ /* 0x000fe40000000000 */
[----:B------:R-:W-:-:S04]  /*0360*/  UIADD3 UR8, -UR8, 0x100000, URZ ;  /* 0x0010000008087890 */ /* 0x000fc8000fffe13f */
[----:B------:R-:W-:Y:S02]  /*0370*/  USHF.L.U32 UR9, UR8, 0xb, URZ ;  /* 0x0000000b08097899 */ /* 0x000fe4000800063f */
[----:B------:R-:W-:Y:S02]  /*0380*/  USHF.L.U32 UR8, UR8, 0x1, URZ ;  /* 0x0000000108087899 */ /* 0x000fe4000800063f */
[----:B0-----:R-:W-:Y:S02]  /*0390*/  ULEA UR10, UR10, UR4, 0x18 ;  /* 0x000000040a0a7291 */ /* 0x001fe4000f8ec03f */
[----:B------:R-:W-:-:S04]  /*03a0*/  UIADD3 UR4, -UR5, 0x100000, URZ ;  /* 0x0010000005047890 */ /* 0x000fc8000fffe13f */
[----:B------:R-:W-:Y:S02]  /*03b0*/  USHF.L.U32 UR5, UR4, 0xb, URZ ;  /* 0x0000000b04057899 */ /* 0x000fe4000800063f */
[----:B------:R-:W-:Y:S01]  /*03c0*/  USHF.L.U32 UR4, UR4, 0x1, URZ ;  /* 0x0000000104047899 */ /* 0x000fe2000800063f */
[----:B------:R-:W0:Y:S11]  /*03d0*/  FENCE.VIEW.ASYNC.S ;  /* 0x00000000000073c6 */ /* 0x000e360000000000 */
[----:B0-----:R0:W1:Y:S01]  /*03e0*/  SYNCS.EXCH.64 URZ, [UR10+0x36000], UR4 ;  /* 0x036000040a3f75b2 */ /* 0x0010620008000100 */
[----:B------:R0:W2:Y:S01]  /*03f0*/  SYNCS.EXCH.64 URZ, [UR10+0x36048], UR8 ;  /* 0x036048080a3f75b2 */ /* 0x0000a20008000100 */
[----:B------:R0:W3:Y:S01]  /*0400*/  SYNCS.EXCH.64 URZ, [UR10+0x36008], UR4 ;  /* 0x036008040a3f75b2 */ /* 0x0000e20008000100 */
[----:B------:R0:W4:Y:S01]  /*0410*/  SYNCS.EXCH.64 URZ, [UR10+0x36050], UR8 ;  /* 0x036050080a3f75b2 */ /* 0x0001220008000100 */
[----:B------:R0:W0:Y:S01]  /*0420*/  SYNCS.EXCH.64 URZ, [UR10+0x36010], UR4 ;  /* 0x036010040a3f75b2 */ /* 0x0000220008000100 */
        /* <DEDUP_REMOVED lines=13> */
[----:B------:R-:W-:Y:S01]  /*0500*/  NOP ;  /* 0x0000000000007918 */ /* 0x000fe20000000000 */
.L_x_3:
[----:B0-----:R-:W-:Y:S05]  /*0510*/  BSYNC B0 ;  /* 0x0000000000007941 */ /* 0x001fea0003800000 */
.L_x_2:
[----:B------:R-:W-:Y:S01]  /*0520*/  ULDC UR4, c[0x0][0x150] ;  /* 0x0000540000047ab9 */ /* 0x000fe20000000800 */
[----:B------:R-:W-:Y:S01]  /*0530*/  LOP3.LUT R2, R2, 0xfffffffc, RZ, 0xc0, !PT ;  /* 0xfffffffc02027812 */ /* 0x000fe200078ec0ff */
[----:B------:R-:W-:Y:S01]  /*0540*/  FMUL R6, R6, UR4 ;  /* 0x0000000406067c20 */ /* 0x000fe20008400000 */
[----:B------:R-:W-:Y:S01]  /*0550*/  LOP3.LUT R5, R5, 0x3ffffffc, RZ, 0xc0, !PT ;  /* 0x3ffffffc05057812 */ /* 0x000fe200078ec0ff */
[----:B------:R-:W-:Y:S01]  /*0560*/  ULDC UR4, c[0x0][0x154] ;  /* 0x0000550000047ab9 */ /* 0x000fe20000000800 */
[----:B------:R-:W0:Y:S01]  /*0570*/  LDC R10, c[0x0][0x140] ;  /* 0x00005000ff0a7b82 */ /* 0x000e220000000800 */
[----:B------:R-:W-:Y:S01]  /*0580*/  IMAD.IADD R2, R3, 0x1, -R2 ;  /* 0x0000000103027824 */ /* 0x000fe200078e0a02 */
[----:B------:R-:W-:Y:S01]  /*0590*/  LOP3.LUT P0, RZ, R7, 0x7, RZ, 0xc0, !PT ;  /* 0x0000000707ff7812 */ /* 0x000fe2000780c0ff */
[----:B------:R-:W5:Y:S01]  /*05a0*/  F2I.U32.TRUNC.NTZ R6, R6 ;  /* 0x0000000600067305 */ /* 0x000f62000020f000 */
[----:B------:R-:W-:Y:S01]  /*05b0*/  IMAD.IADD R5, R0, 0x1, -R5 ;  /* 0x0000000100057824 */ /* 0x000fe200078e0a05 */
[----:B------:R-:W-:Y:S01]  /*05c0*/  NOP ;  /* 0x0000000000007918 */ /* 0x000fe20000000000 */
[----:B------:R-:W-:-:S02]  /*05d0*/  NOP ;  /* 0x0000000000007918 */ /* 0x000fc40000000000 */
[----:B------:R-:W-:Y:S01]  /*05e0*/  IMAD R2, R5, 0x4, R2 ;  /* 0x0000000405027824 */ /* 0x000fe200078e0202 */
[----:B------:R-:W-:-:S04]  /*05f0*/  I2FP.F32.U32 R5, R11 ;  /* 0x0000000b00057245 */ /* 0x000fc80000201000 */
[----:B------:R-:W-:Y:S01]  /*0600*/  LEA.HI R0, R2, R2, RZ, 0x1 ;  /* 0x0000000202007211 */ /* 0x000fe200078f08ff */
[----:B------:R-:W-:Y:S01]  /*0610*/  FMUL R5, R5, UR4 ;  /* 0x0000000405057c20 */ /* 0x000fe20008400000 */
[----:B------:R-:W-:Y:S02]  /*0620*/  ULDC UR4, c[0x0][0x144] ;  /* 0x0000510000047ab9 */ /* 0x000fe40000000800 */
[----:B------:R-:W-:Y:S01]  /*0630*/  LOP3.LUT R3, R0, 0xfffffffe, RZ, 0xc0, !PT ;  /* 0xfffffffe00037812 */ /* 0x000fe200078ec0ff */
[----:B-----5:R-:W-:Y:S02]  /*0640*/  IMAD.MOV R13, RZ, RZ, -R6 ;  /* 0x000000ffff0d7224 */ /* 0x020fe400078e0a06 */
[----:B------:R-:W5:Y:S02]  /*0650*/  F2I.U32.TRUNC.NTZ R5, R5 ;  /* 0x0000000500057305 */ /* 0x000f64000020f000 */
[----:B------:R-:W-:Y:S02]  /*0660*/  IMAD.IADD R3, R2, 0x1, -R3 ;  /* 0x0000000102037824 */ /* 0x000fe400078e0a03 */
[----:B------:R-:W-:Y:S01]  /*0670*/  IMAD R0, R13, UR4, R4 ;  /* 0x000000040d007c24 */ /* 0x000fe2000f8e0204 */
[----:B------:R-:W-:Y:S01]  /*0680*/  ULDC UR4, c[0x0][0x148] ;  /* 0x0000520000047ab9 */ /* 0x000fe20000000800 */
[----:B0-----:R-:W-:-:S03]  /*0690*/  ISETP.EQ.U32.AND P1, PT, R10, 0x1, PT ;  /* 0x000000010a00780c */ /* 0x001fc60003f22070 */
[----:B------:R-:W-:Y:S01]  /*06a0*/  ISETP.NE.AND P2, PT, R3, R0, PT ;  /* 0x000000000300720c */ /* 0x000fe20003f45270 */
[----:B------:R-:W-:-:S05]  /*06b0*/  IMAD.SHL.U32 R3, R2, 0x4, RZ ;  /* 0x0000000402037824 */ /* 0x000fca00078e00ff */
[----:B------:R-:W-:Y:S01]  /*06c0*/  LOP3.LUT R6, R2, 0xc, R3, 0x78, !PT ;  /* 0x0000000c02067812 */ /* 0x000fe200078e7803 */
[----:B-----5:R-:W-:Y:S02]  /*06d0*/  IMAD.MOV R2, RZ, RZ, -R5 ;  /* 0x000000ffff027224 */ /* 0x020fe400078e0a05 */
[----:B------:R-:W-:Y:S01]  /*06e0*/  IMAD.MOV.U32 R5, RZ, RZ, 0x1 ;  /* 0x00000001ff057424 */ /* 0x000fe200078e00ff */
[----:B------:R-:W-:Y:S01]  /*06f0*/  ISETP.LT.U32.AND P0, PT, R6, 0x2, !P0 ;  /* 0x000000020600780c */ /* 0x000fe20004701070 */
[----:B------:R-:W-:Y:S02]  /*0700*/  IMAD R3, R2, UR4, R11 ;  /* 0x0000000402037c24 */ /* 0x000fe4000f8e020b */
[----:B------:R-:W-:-:S04]  /*0710*/  @P2 LEA.HI R0, R6, R6, RZ, 0x1 ;  /* 0x0000000606002211 */ /* 0x000fc800078f08ff */
[----:B------:R-:W-:-:S04]  /*0720*/  @P2 SHF.R.S32.HI R0, RZ, 0x1, R0 ;  /* 0x00000001ff002819 */ /* 0x000fc80000011400 */
[----:B------:R-:W-:Y:S02]  /*0730*/  @P2 ISETP.NE.AND P3, PT, R0, R3, PT ;  /* 0x000000030000220c */ /* 0x000fe40003f65270 */
[----:B------:R-:W-:Y:S02]  /*0740*/  SEL R0, RZ, 0x1, !P0 ;  /* 0x00000001ff007807 */ /* 0x000fe40004000000 */
[----:B------:R-:W-:-:S04]  /*0750*/  @P2 SEL R5, RZ, 0x1, P3 ;  /* 0x00000001ff052807 */ /* 0x000fc80001800000 */
[----:B------:R-:W-:Y:S01]  /*0760*/  LOP3.LUT R5, R5, R0, RZ, 0xc0, !PT ;  /* 0x0000000005057212 */ /* 0x000fe200078ec0ff */
[----:B------:R-:W-:Y:S06]  /*0770*/  @!P1 BRA `(.L_x_4) ;  /* 0x0000000000089947 */ /* 0x000fec0003800000 */
[----:B-1234-:R-:W-:Y:S01]  /*0780*/  UCGABAR_ARV ;  /* 0x00000000000079c7 */ /* 0x01efe20008000000 */
[----:B------:R-:W-:Y:S05]  /*0790*/  BRA `(.L_x_5) ;  /* 0x0000000000047947 */ /* 0x000fea0003800000 */
.L_x_4:
[----:B-1234-:R-:W-:Y:S01]  /*07a0*/  NOP ;  /* 0x0000000000007918 */ /* 0x01efe20000000000 */
.L_x_5:
[----:B------:R-:W-:Y:S01]  /*07b0*/  ULDC.64 UR4, c[0x0][0x618] ;  /* 0x0001860000047ab9 */ /* 0x000fe20000000a00 */
[----:B------:R-:W-:Y:S01]  /*07c0*/  ULDC.64 UR14, c[0x0][0x208] ;  /* 0x00008200000e7ab9 */ /* 0x000fe20000000a00 */
[----:B------:R-:W-:-:S04]  /*07d0*/  ISETP.NE.U32.AND P0, PT, RZ, UR4, PT ;  /* 0x00000004ff007c0c */ /* 0x000fc8000bf05070 */
[----:B------:R-:W-:-:S13]  /*07e0*/  ISETP.NE.AND.EX P0, PT, RZ, UR5, PT, P0 ;  /* 0x00000005ff007c0c */ /* 0x000fda000bf05300 */
[----:B------:R-:W-:Y:S05]  /*07f0*/  @!P0 BRA `(.L_x_6) ;  /* 0x0000000000208947 */ /* 0x000fea0003800000 */
[----:B------:R-:W0:Y:S02]  /*0800*/  LDC.64 R2, c[0x0][0x618] ;  /* 0x00018600ff027b82 */ /* 0x000e240000000a00 */
[----:B0-----:R-:W2:Y:S02]  /*0810*/  LDG.E.64 R2, desc[UR14][R2.64] ;  /* 0x0000000e02027981 */ /* 0x001ea4000c1e1b00 */
[----:B--2---:R-:W-:-:S04]  /*0820*/  ISETP.NE.U32.AND P0, PT, R2, RZ, PT ;  /* 0x000000ff0200720c */ /* 0x004fc80003f05070 */
[----:B------:R-:W-:-:S13]  /*0830*/  ISETP.NE.AND.EX P0, PT, R3, RZ, PT, P0 ;  /* 0x000000ff0300720c */ /* 0x000fda0003f05300 */
[----:B------:R-:W-:Y:S05]  /*0840*/  @!P0 BRA `(.L_x_6) ;  /* 0x00000000000c8947 */ /* 0x000fea0003800000 */
[----:B------:R-:W2:Y:S02]  /*0850*/  LD.E R2, desc[UR14][R2.64] ;  /* 0x0000000e02027980 */ /* 0x000ea4000c101900 */
[----:B--2---:R-:W-:Y:S01]  /*0860*/  R2UR UR13, R2 ;  /* 0x00000000020d72ca */ /* 0x004fe200000e0000 */
[----:B------:R-:W-:-:S14]  /*0870*/  BRA `(.L_x_7) ;  /* 0x0000000000247947 */ /* 0x000fdc0003800000 */
.L_x_6:
[----:B------:R-:W-:Y:S02]  /*0880*/  ULDC.64 UR4, c[0x0][0x608] ;  /* 0x0001820000047ab9 */ /* 0x000fe40000000a00 */
[----:B------:R-:W-:-:S04]  /*0890*/  ISETP.NE.U32.AND P0, PT, RZ, UR4, PT ;  /* 0x00000004ff007c0c */ /* 0x000fc8000bf05070 */
[----:B------:R-:W-:-:S13]  /*08a0*/  ISETP.NE.AND.EX P0, PT, RZ, UR5, PT, P0 ;  /* 0x00000005ff007c0c */ /* 0x000fda000bf05300 */
[----:B------:R-:W-:Y:S05]  /*08b0*/  @!P0 BRA `(.L_x_8) ;  /* 0x0000000000108947 */ /* 0x000fea0003800000 */
[----:B------:R-:W0:Y:S02]  /*08c0*/  LDC.64 R2, c[0x0][0x608] ;  /* 0x00018200ff027b82 */ /* 0x000e240000000a00 */
[----:B0-----:R-:W2:Y:S02]  /*08d0*/  LDG.E R2, desc[UR14][R2.64] ;  /* 0x0000000e02027981 */ /* 0x001ea4000c1e1900 */
[----:B--2---:R-:W-:Y:S01]  /*08e0*/  R2UR UR13, R2 ;  /* 0x00000000020d72ca */ /* 0x004fe200000e0000 */
[----:B------:R-:W-:-:S14]  /*08f0*/  BRA `(.L_x_7) ;  /* 0x0000000000047947 */ /* 0x000fdc0003800000 */
.L_x_8:
[----:B------:R-:W-:-:S05]  /*0900*/  ULDC UR13, c[0x0][0x600] ;  /* 0x00018000000d7ab9 */ /* 0x000fca0000000800 */
.L_x_7:
[----:B------:R-:W-:Y:S02]  /*0910*/  ULDC.64 UR4, c[0x0][0x620] ;  /* 0x0001880000047ab9 */ /* 0x000fe40000000a00 */
        /* <DEDUP_REMOVED lines=11> */
.L_x_9:
        /* <DEDUP_REMOVED lines=8> */
.L_x_11:
[----:B------:R-:W-:-:S05]  /*0a50*/  ULDC UR16, c[0x0][0x604] ;  /* 0x0001810000107ab9 */ /* 0x000fca0000000800 */
.L_x_10:
[----:B------:R-:W-:Y:S01]  /*0a60*/  ULDC UR4, c[0x0][0x3dc] ;  /* 0x0000f70000047ab9 */ /* 0x000fe20000000800 */
[----:B------:R-:W-:Y:S01]  /*0a70*/  ULDC.64 UR8, c[0x0][0x3e0] ;  /* 0x0000f80000087ab9 */ /* 0x000fe20000000a00 */
[----:B------:R-:W-:Y:S02]  /*0a80*/  UIADD3 UR4, UR4, 0x1f, URZ ;  /* 0x0000001f04047890 */ /* 0x000fe4000fffe03f */
[----:B------:R-:W-:Y:S02]  /*0a90*/  UIMAD UR8, UR9, UR8, URZ ;  /* 0x00000008090872a4 */ /* 0x000fe4000f8e023f */
[----:B------:R-:W-:-:S04]  /*0aa0*/  USHF.R.S32.HI UR5, URZ, 0x1f, UR4 ;  /* 0x0000001f3f057899 */ /* 0x000fc80008011404 */
[----:B------:R-:W-:-:S03]  /*0ab0*/  ULEA.HI UR4, UR5, UR4, URZ, 0x5 ;  /* 0x0000000405047291 */ /* 0x000fc6000f8f283f */
[----:B------:R-:W-:Y:S01]  /*0ac0*/  ULDC UR5, c[0x0][0x3e8] ;  /* 0x0000fa0000057ab9 */ /* 0x000fe20000000800 */
[----:B------:R-:W-:Y:S02]  /*0ad0*/  USHF.R.S32.HI UR4, URZ, 0x5, UR4 ;  /* 0x000000053f047899 */ /* 0x000fe40008011404 */
[----:B------:R-:W-:-:S04]  /*0ae0*/  UIMAD UR5, UR8, UR5, URZ ;  /* 0x00000005080572a4 */ /* 0x000fc8000f8e023f */
[----:B------:R-:W-:Y:S01]  /*0af0*/  UIMAD UR5, UR4, UR5, URZ ;  /* 0x00000005040572a4 */ /* 0x000fe2000f8e023f */
[----:B------:R-:W-:Y:S11]  /*0b00*/  @!P1 BRA `(.L_x_12) ;  /* 0x00000000000c9947 */ /* 0x000ff60003800000 */
[----:B------:R-:W-:Y:S01]  /*0b10*/  UCGABAR_WAIT ;  /* 0x0000000000007dc7 */ /* 0x000fe20008000000 */
[----:B------:R-:W-:Y:S01]  /*0b20*/  CCTL.IVALL ;  /* 0x00000000ff00798f */ /* 0x000fe20002000000 */
[----:B------:R-:W-:Y:S05]  /*0b30*/  BRA `(.L_x_13) ;  /* 0x0000000000047947 */ /* 0x000fea0003800000 */
.L_x_12:
[----:B------:R-:W-:Y:S06]  /*0b40*/  BAR.SYNC.DEFER_BLOCKING 0x0 ;  /* 0x0000000000007b1d */ /* 0x000fec0000010000 */
.L_x_13:
[----:B------:R-:W-:-:S13]  /*0b50*/  ISETP.NE.AND P0, PT, RZ, UR11, PT ;  /* 0x0000000bff007c0c */ /* 0x000fda000bf05270 */
[----:B------:R-:W-:Y:S05]  /*0b60*/  @!P0 BRA `(.L_x_14) ;  /* 0x0000013000608947 */ /* 0x000fea0003800000 */
[----:B------:R-:W-:-:S06]  /*0b70*/  UISETP.NE.AND UP0, UPT, UR11, 0x1, UPT ;  /* 0x000000010b00788c */ /* 0x000fcc000bf05270 */
[----:B------:R-:W-:-:S13]  /*0b80*/  PLOP3.LUT P0, PT, PT, PT, UP0, 0x80, 0x0 ;  /* 0x000000000000781c */ /* 0x000fda0003f0f008 */
[----:B------:R-:W-:Y:S05]  /*0b90*/  @P0 EXIT ;  /* 0x000000000000094d */ /* 0x000fea0003800000 */
[----:B------:R0:W-:Y:S01]  /*0ba0*/  STL [R1], RZ ;  /* 0x000000ff01007387 */ /* 0x0001e20000100800 */
[----:B------:R-:W-:Y:S01]  /*0bb0*/  UISETP.GE.AND UP0, UPT, UR5, 0x1, UPT ;  /* 0x000000010500788c */ /* 0x000fe2000bf06270 */
[----:B------:R-:W-:Y:S01]  /*0bc0*/  CS2R R86, SRZ ;  /* 0x0000000000567805 */ /* 0x000fe2000001ff00 */
[----:B------:R-:W-:Y:S01]  /*0bd0*/  UMOV UR4, URZ ;  /* 0x0000003f00047c82 */ /* 0x000fe20008000000 */
[----:B------:R0:W-:Y:S01]  /*0be0*/  STL [R1+0x4], RZ ;  /* 0x000004ff01007387 */ /* 0x0001e20000100800 */
[----:B------:R-:W-:Y:S02]  /*0bf0*/  CS2R R152, SRZ ;  /* 0x0000000000987805 */ /* 0x000fe4000001ff00 */
[----:B------:R-:W-:Y:S02]  /*0c00*/  CS2R R154, SRZ ;  /* 0x00000000009a7805 */ /* 0x000fe4000001ff00 */
[----:B------:R-:W-:Y:S01]  /*0c10*/  PLOP3.LUT P0, PT, PT, PT, UP0, 0x80, 0x0 ;  /* 0x000000000000781c */ /* 0x000fe20003f0f008 */
[----:B------:R0:W-:Y:S01]  /*0c20*/  STL [R1+0x8], RZ ;  /* 0x000008ff01007387 */ /* 0x0001e20000100800 */
[----:B------:R-:W-:-:S02]  /*0c30*/  CS2R R156, SRZ ;  /* 0x00000000009c7805 */ /* 0x000fc4000001ff00 */
[----:B------:R-:W-:Y:S02]  /*0c40*/  CS2R R158, SRZ ;  /* 0x00000000009e7805 */ /* 0x000fe4000001ff00 */
[----:B------:R-:W-:Y:S01]  /*0c50*/  CS2R R160, SRZ ;  /* 0x0000000000a07805 */ /* 0x000fe2000001ff00 */
[----:B------:R0:W-:Y:S01]  /*0c60*/  STL [R1+0xc], RZ ;  /* 0x00000cff01007387 */ /* 0x0001e20000100800 */
[----:B------:R-:W-:Y:S02]  /*0c70*/  CS2R R162, SRZ ;  /* 0x0000000000a27805 */ /* 0x000fe4000001ff00 */
[----:B------:R-:W-:Y:S02]  /*0c80*/  CS2R R164, SRZ ;  /* 0x0000000000a47805 */ /* 0x000fe4000001ff00 */
[----:B------:R-:W-:Y:S01]  /*0c90*/  CS2R R166, SRZ ;  /* 0x0000000000a67805 */ /* 0x000fe2000001ff00 */
        /* <DEDUP_REMOVED lines=116> */
[----:B------:R0:W-:Y:S04]  /*13e0*/  STL [R1+0x84], RZ ;  /* 0x000084ff01007387 */ /* 0x0001e80000100800 */
        /* <DEDUP_REMOVED lines=29> */
[----:B------:R0:W-:Y:S01]  /*15c0*/  STL [R1+0xfc], RZ ;  /* 0x0000fcff01007387 */ /* 0x0001e20000100800 */
[----:B------:R-:W-:Y:S05]  /*15d0*/  @!P0 BRA `(.L_x_15) ;  /* 0x0000000c00f88947 */ /* 0x000fea0003800000 */
[----:B------:R-:W-:-:S04]  /*15e0*/  ULOP3.LUT UR4, UR6, 0x1, URZ, 0xfc, !UPT ;  /* 0x0000000106047892 */ /* 0x000fc8000f8efc3f */
[----:B------:R-:W-:-:S06]  /*15f0*/  UISETP.NE.AND UP0, UPT, UR4, 0x3, UPT ;  /* 0x000000030400788c */ /* 0x000fcc000bf05270 */
[----:B------:R-:W-:-:S13]  /*1600*/  PLOP3.LUT P1, PT, PT, PT, UP0, 0x80, 0x0 ;  /* 0x000000000000781c */ /* 0x000fda0003f2f008 */
[----:B------:R-:W-:Y:S05]  /*1610*/  @!P1 BRA `(.L_x_16) ;  /* 0x0000000000049947 */ /* 0x000fea0003800000 */
[----:B------:R-:W-:Y:S01]  /*1620*/  BPT.TRAP 0x1 ;  /* 0x000000040000795c */ /* 0x000fe20000300000 */
.L_x_16:
[----:B------:R-:W1:Y:S01]  /*1630*/  S2UR UR7, SR_CgaCtaId ;  /* 0x00000000000779c3 */ /* 0x000e620000008800 */
[----:B------:R-:W-:Y:S01]  /*1640*/  SHF.L.U32 R0, RZ, 0x1f, RZ ;  /* 0x0000001fff007819 */ /* 0x000fe200000006ff */
[----:B------:R-:W-:Y:S02]  /*1650*/  UMOV UR4, 0x400 ;  /* 0x0000040000047882 */ /* 0x000fe40000000000 */
[----:B-1----:R-:W-:-:S12]  /*1660*/  ULEA UR4, UR7, UR4, 0x18 ;  /* 0x0000000407047291 */ /* 0x002fd8000f8ec03f */
.L_x_17:
[----:B-1----:R-:W-:-:S04]  /*1670*/  MOV R3, UR4 ;  /* 0x0000000400037c02 */ /* 0x002fc80008000f00 */
[----:B------:R1:W2:Y:S03]  /*1680*/  SYNCS.PHASECHK.TRANS64.TRYWAIT P1, [R3+URZ+0x36000], R0 ;  /* 0x03600000030075a7 */ /* 0x0002a6000802017f */
[----:B--2---:R-:W-:Y:S05]  /*1690*/  @!P1 NANOSLEEP.SYNCS 0x989680 ;  /* 0x009896800000995d */ /* 0x004fea0003900000 */
[----:B------:R-:W2:Y:S02]  /*16a0*/  @!P1 SYNCS.PHASECHK.TRANS64 P1, [R3+URZ+0x36000], R0 ;  /* 0x03600000030095a7 */ /* 0x000ea4000802007f */
[----:B--2---:R-:W-:Y:S05]  /*16b0*/  @!P1 BRA `(.L_x_17) ;  /* 0xfffffffc00ec9947 */ /* 0x004fea000383ffff */
[----:B------:R-:W-:Y:S01]  /*16c0*/  UIADD3 UR7, UR4, 0x24000, URZ ;  /* 0x0002400004077890 */ /* 0x000fe2000fffe03f */
[----:B------:R-:W-:Y:S01]  /*16d0*/  WARPGROUP.ARRIVE ;  /* 0x00000000000079c5 */ /* 0x000fe20000000000 */
[----:B------:R-:W-:Y:S02]  /*16e0*/  USHF.R.U32.HI UR4, URZ, 0x4, UR4 ;  /* 0x000000043f047899 */ /* 0x000fe40008011604 */
[----:B------:R-:W-:Y:S02]  /*16f0*/  USHF.R.U32.HI UR7, URZ, 0x4, UR7 ;  /* 0x000000043f077899 */ /* 0x000fe40008011607 */
[----:B------:R-:W-:Y:S02]  /*1700*/  ULOP3.LUT UR4, UR4, 0x3fff, URZ, 0xc0, !UPT ;  /* 0x00003fff04047892 */ /* 0x000fe4000f8ec03f */
[----:B------:R-:W-:Y:S02]  /*1710*/  ULOP3.LUT UR7, UR7, 0x3fff, URZ, 0xc0, !UPT ;  /* 0x00003fff07077892 */ /* 0x000fe4000f8ec03f */
[----:B------:R-:W-:-:S02]  /*1720*/  ULOP3.LUT UR4, UR4, 0x10000, URZ, 0xfc, !UPT ;  /* 0x0001000004047892 */ /* 0x000fc4000f8efc3f */
[----:B------:R-:W-:Y:S01]  /*1730*/  ULOP3.LUT UR7, UR7, 0x10000, URZ, 0xfc, !UPT ;  /* 0x0001000007077892 */ /* 0x000fe2000f8efc3f */
[----:B------:R-:W-:Y:S01]  /*1740*/  UMOV UR9, 0x80000020 ;  /* 0x8000002000097882 */ /* 0x000fe20000000000 */
[----:B------:R-:W-:-:S03]  /*1750*/  UMOV UR11, 0x80000020 ;  /* 0x80000020000b7882 */ /* 0x000fc60000000000 */
[----:B------:R-:W-:Y:S02]  /*1760*/  UMOV UR8, UR4 ;  /* 0x0000000400087c82 */ /* 0x000fe40008000000 */
[----:B------:R-:W-:Y:S02]  /*1770*/  UMOV UR10, UR7 ;  /* 0x00000007000a7c82 */ /* 0x000fe40008000000 */
[----:B------:R-:W-:Y:S01]  /*1780*/  HGMMA.64x128x16.F32 R72, gdesc[UR8], RZ, !UPT, gsb0 ;  /* 0x01e00000084879f0 */ /* 0x000fe2000c0008ff */
[----:B------:R-:W-:Y:S01]  /*1790*/  UIADD3 UR8, UR4, 0x100, URZ ;  /* 0x0000010004087890 */ /* 0x000fe2000fffe03f */
[----:B------:R-:W-:Y:S01]  /*17a0*/  UMOV UR9, 0x80000020 ;  /* 0x8000002000097882 */ /* 0x000fe20000000000 */
[----:B------:R-:W-:Y:S02]  /*17b0*/  WARPGROUP.DEPBAR.LE gsb0, 0x0 ;  /* 0x00008000000079c5 */ /* 0x000fe40000010000 */
[----:B------:R-:W-:Y:S01]  /*17c0*/  WARPGROUP.ARRIVE ;  /* 0x00000000000079c5 */ /* 0x000fe20000000000 */
[----:B------:R-:W-:Y:S01]  /*17d0*/  IMAD.MOV.U32 R52, RZ, RZ, R88 ;  /* 0x000000ffff347224 */ /* 0x000fe200078e0058 */
[----:B------:R-:W-:Y:S01]  /*17e0*/  MOV R47, R93 ;  /* 0x0000005d002f7202 */ /* 0x000fe20000000f00 */
[----:B------:R-:W-:Y:S01]  /*17f0*/  IMAD.MOV.U32 R51, RZ, RZ, R89 ;  /* 0x000000ffff337224 */ /* 0x000fe200078e0059 */
[----:B------:R-:W-:Y:S01]  /*1800*/  MOV R36, R104 ;  /* 0x0000006800247202 */ /* 0x000fe20000000f00 */
[----:B------:R-:W-:-:S02]  /*1810*/  IMAD.MOV.U32 R50, RZ, RZ, R90 ;  /* 0x000000ffff327224 */ /* 0x000fc400078e005a */
[----:B------:R-:W-:Y:S01]  /*1820*/  HGMMA.64x128x16.F32 R152, gdesc[UR8], RZ, !UPT, gsb0 ;  /* 0x01e00000089879f0 */ /* 0x000fe2000c0008ff */
[----:B------:R-:W-:Y:S01]  /*1830*/  UIADD3 UR8, UR4, 0x200, URZ ;  /* 0x0000020004087890 */ /* 0x000fe2000fffe03f */
[----:B------:R-:W-:Y:S01]  /*1840*/  IMAD.MOV.U32 R49, RZ, RZ, R91 ;  /* 0x000000ffff317224 */ /* 0x000fe200078e005b */
[----:B------:R-:W-:Y:S01]  /*1850*/  MOV R25, R115 ;  /* 0x0000007300197202 */ /* 0x000fe20000000f00 */
[----:B------:R-:W-:Y:S01]  /*1860*/  IMAD.MOV.U32 R48, RZ, RZ, R92 ;  /* 0x000000ffff307224 */ /* 0x000fe200078e005c */
[----:B------:R-:W-:Y:S01]  /*1870*/  MOV R14, R126 ;  /* 0x0000007e000e7202 */ /* 0x000fe20000000f00 */
[----:B------:R-:W-:Y:S01]  /*1880*/  IMAD.MOV.U32 R46, RZ, RZ, R94 ;  /* 0x000000ffff2e7224 */ /* 0x000fe200078e005e */
[----:B------:R-:W-:Y:S01]  /*1890*/  UMOV UR9, 0x80000020 ;  /* 0x8000002000097882 */ /* 0x000fe20000000000 */
[----:B------:R-:W-:Y:S01]  /*18a0*/  IMAD.MOV.U32 R45, RZ, RZ, R95 ;  /* 0x000000ffff2d7224 */ /* 0x000fe200078e005f */
[----:B------:R-:W-:Y:S01]  /*18b0*/  MOV R58, R82 ;  /* 0x00000052003a7202 */ /* 0x000fe20000000f00 */
[----:B------:R-:W-:-:S02]  /*18c0*/  IMAD.MOV.U32 R44, RZ, RZ, R96 ;  /* 0x000000ffff2c7224 */ /* 0x000fc400078e0060 */
[----:B------:R-:W-:Y:S02]  /*18d0*/  IMAD.MOV.U32 R43, RZ, RZ, R97 ;  /* 0x000000ffff2b7224 */ /* 0x000fe400078e0061 */
[----:B------:R-:W-:Y:S02]  /*18e0*/  IMAD.MOV.U32 R42, RZ, RZ, R98 ;  /* 0x000000ffff2a7224 */ /* 0x000fe400078e0062 */
[----:B------:R-:W-:Y:S02]  /*18f0*/  IMAD.MOV.U32 R41, RZ, RZ, R99 ;  /* 0x000000ffff297224 */ /* 0x000fe400078e0063 */
[----:B------:R-:W-:Y:S02]  /*1900*/  IMAD.MOV.U32 R40, RZ, RZ, R100 ;  /* 0x000000ffff287224 */ /* 0x000fe400078e0064 */
[----:B------:R-:W-:Y:S02]  /*1910*/  IMAD.MOV.U32 R39, RZ, RZ, R101 ;  /* 0x000000ffff277224 */ /* 0x000fe400078e0065 */
[----:B------:R-:W-:-:S02]  /*1920*/  IMAD.MOV.U32 R38, RZ, RZ, R102 ;  /* 0x000000ffff267224 */ /* 0x000fc400078e0066 */
[----:B------:R-:W-:Y:S02]  /*1930*/  IMAD.MOV.U32 R37, RZ, RZ, R103 ;  /* 0x000000ffff257224 */ /* 0x000fe400078e0067 */
[----:B------:R-:W-:Y:S02]  /*1940*/  IMAD.MOV.U32 R35, RZ, RZ, R105 ;  /* 0x000000ffff237224 */ /* 0x000fe400078e0069 */
[----:B------:R-:W-:Y:S02]  /*1950*/  IMAD.MOV.U32 R34, RZ, RZ, R106 ;  /* 0x000000ffff227224 */ /* 0x000fe400078e006a */
[----:B------:R-:W-:Y:S02]  /*1960*/  IMAD.MOV.U32 R33, RZ, RZ, R107 ;  /* 0x000000ffff217224 */ /* 0x000fe400078e006b */
        /* <DEDUP_REMOVED lines=11> */
[----:B------:R-:W-:Y:S01]  /*1a20*/  IMAD.MOV.U32 R21, RZ, RZ, R119 ;  /* 0x000000ffff157224 */ /* 0x000fe200078e0077 */
[----:B------:R-:W-:Y:S01]  /*1a30*/  MOV R233, R23 ;  /* 0x0000001700e97202 */ /* 0x000fe20000000f00 */
[----:B------:R-:W-:Y:S02]  /*1a40*/  IMAD.MOV.U32 R20, RZ, RZ, R120 ;  /* 0x000000ffff147224 */ /* 0x000fe400078e0078 */
[----:B------:R-:W-:Y:S02]  /*1a50*/  IMAD.MOV.U32 R19, RZ, RZ, R121 ;  /* 0x000000ffff137224 */ /* 0x000fe400078e0079 */
[----:B------:R-:W-:-:S02]  /*1a60*/  IMAD.MOV.U32 R18, RZ, RZ, R122 ;  /* 0x000000ffff127224 */ /* 0x000fc400078e007a */
[----:B------:R-:W-:Y:S02]  /*1a70*/  IMAD.MOV.U32 R17, RZ, RZ, R123 ;  /* 0x000000ffff117224 */ /* 0x000fe400078e007b */
[----:B------:R-:W-:Y:S02]  /*1a80*/  IMAD.MOV.U32 R16, RZ, RZ, R124 ;  /* 0x000000ffff107224 */ /* 0x000fe400078e007c */
[----:B------:R-:W-:Y:S02]  /*1a90*/  IMAD.MOV.U32 R15, RZ, RZ, R125 ;  /* 0x000000ffff0f7224 */ /* 0x000fe400078e007d */
[----:B------:R-:W-:Y:S02]  /*1aa0*/  IMAD.MOV.U32 R13, RZ, RZ, R127 ;  /* 0x000000ffff0d7224 */ /* 0x000fe400078e007f */
[----:B------:R-:W-:Y:S02]  /*1ab0*/  IMAD.MOV.U32 R12, RZ, RZ, R128 ;  /* 0x000000ffff0c7224 */ /* 0x000fe400078e0080 */
[----:B------:R-:W-:-:S02]  /*1ac0*/  IMAD.MOV.U32 R11, RZ, RZ, R129 ;  /* 0x000000ffff0b7224 */ /* 0x000fc400078e0081 */
[----:B------:R-:W-:Y:S01]  /*1ad0*/  IMAD.MOV.U32 R10, RZ, RZ, R130 ;  /* 0x000000ffff0a7224 */ /* 0x000fe200078e0082 */
[----:B------:R-:W-:Y:S01]  /*1ae0*/  MOV R244, R12 ;  /* 0x0000000c00f47202 */ /* 0x000fe20000000f00 */
[----:B------:R-:W-:Y:S02]  /*1af0*/  IMAD.MOV.U32 R9, RZ, RZ, R131 ;  /* 0x000000ffff097224 */ /* 0x000fe400078e0083 */
[----:B------:R-:W-:Y:S02]  /*1b00*/  IMAD.MOV.U32 R4, RZ, RZ, R132 ;  /* 0x000000ffff047224 */ /* 0x000fe400078e0084 */
[----:B-1----:R-:W-:Y:S02]  /*1b10*/  IMAD.MOV.U32 R3, RZ, RZ, R133 ;  /* 0x000000ffff037224 */ /* 0x002fe400078e0085 */
        /* <DEDUP_REMOVED lines=27> */
[----:B------:R-:W-:Y:S02]  /*1cd0*/  WARPGROUP.DEPBAR.LE gsb0, 0x0 ;  /* 0x00008000000079c5 */ /* 0x000fe40000010000 */
[----:B------:R-:W-:Y:S01]  /*1ce0*/  WARPGROUP.ARRIVE ;  /* 0x00000000000079c5 */ /* 0x000fe20000000000 */
[----:B------:R1:W-:Y:S01]  /*1cf0*/  STL.64 [R1+0x168], R214 ;  /* 0x000168d601007387 */ /* 0x0003e20000100a00 */
[----:B------:R-:W-:Y:S02]  /*1d00*/  IMAD.MOV.U32 R227, RZ, RZ, R29 ;  /* 0x000000ffffe37224 */ /* 0x000fe400078e001d */
[----:B------:R-:W-:Y:S01]  /*1d10*/  IMAD.MOV.U32 R228, RZ, RZ, R28 ;  /* 0x000000ffffe47224 */ /* 0x000fe200078e001c */
[----:B------:R2:W-:Y:S01]  /*1d20*/  STL.64 [R1+0x160], R212 ;  /* 0x000160d401007387 */ /* 0x0005e20000100a00 */
[----:B------:R-:W-:Y:S01]  /*1d30*/  HGMMA.64x128x16.F32 R88, gdesc[UR8], RZ, !UPT, gsb0 ;  /* 0x01e00000085879f0 */ /* 0x000fe2000c0008ff */
[----:B------:R-:W-:Y:S01]  /*1d40*/  UIADD3 UR8, UR4, 0x300, URZ ;  /* 0x0000030004087890 */ /* 0x000fe2000fffe03f */
[----:B------:R-:W-:Y:S01]  /*1d50*/  IMAD.MOV.U32 R229, RZ, RZ, R27 ;  /* 0x000000ffffe57224 */ /* 0x000fe200078e001b */
[----:B------:R3:W-:Y:S01]  /*1d60*/  STL.64 [R1+0x158], R210 ;  /* 0x000158d201007387 */ /* 0x0007e20000100a00 */
[----:B------:R-:W-:Y:S01]  /*1d70*/  IMAD.MOV.U32 R230, RZ, RZ, R26 ;  /* 0x000000ffffe67224 */ /* 0x000fe200078e001a */
[----:B------:R-:W-:Y:S01]  /*1d80*/  UMOV UR9, 0x80000020 ;  /* 0x8000002000097882 */ /* 0x000fe20000000000 */
[----:B------:R-:W-:Y:S01]  /*1d90*/  IMAD.MOV.U32 R231, RZ, RZ, R25 ;  /* 0x000000ffffe77224 */ /* 0x000fe200078e0019 */
[----:B------:R4:W-:Y:S01]  /*1da0*/  STL.64 [R1+0x150], R208 ;  /* 0x000150d001007387 */ /* 0x0009e20000100a00 */
[----:B-1----:R-:W-:-:S02]  /*1db0*/  IMAD.MOV.U32 R214, RZ, RZ, R42 ;  /* 0x000000ffffd67224 */ /* 0x002fc400078e002a */
[----:B------:R-:W-:Y:S01]  /*1dc0*/  IMAD.MOV.U32 R215, RZ, RZ, R41 ;  /* 0x000000ffffd77224 */ /* 0x000fe200078e0029 */
[----:B------:R1:W-:Y:S01]  /*1dd0*/  STL.64 [R1+0x148], R206 ;  /* 0x000148ce01007387 */ /* 0x0003e20000100a00 */
[----:B--2---:R-:W-:Y:S02]  /*1de0*/  IMAD.MOV.U32 R212, RZ, RZ, R44 ;  /* 0x000000ffffd47224 */ /* 0x004fe400078e002c */
[----:B------:R-:W-:Y:S01]  /*1df0*/  IMAD.MOV.U32 R213, RZ, RZ, R43 ;  /* 0x000000ffffd57224 */ /* 0x000fe200078e002b */
[----:B------:R2:W-:Y:S01]  /*1e00*/  STL.64 [R1+0x140], R204 ;  /* 0x000140cc01007387 */ /* 0x0005e20000100a00 */
[----:B---3--:R-:W-:Y:S01]  /*1e10*/  IMAD.MOV.U32 R210, RZ, RZ, R46 ;  /* 0x000000ffffd27224 */ /* 0x008fe200078e002e */
[----:B------:R-:W-:Y:S01]  /*1e20*/  MOV R211, R45 ;  /* 0x0000002d00d37202 */ /* 0x000fe20000000f00 */
[----:B------:R-:W-:Y:S01]  /*1e30*/  IMAD.MOV.U32 R232, RZ, RZ, R24 ;  /* 0x000000ffffe87224 */ /* 0x000fe200078e0018 */
[----:B------:R3:W-:Y:S01]  /*1e40*/  STL.64 [R1+0x138], R202 ;  /* 0x000138ca01007387 */ /* 0x0007e20000100a00 */
[----:B----4-:R-:W-:-:S02]  /*1e50*/  IMAD.MOV.U32 R208, RZ, RZ, R48 ;  /* 0x000000ffffd07224 */ /* 0x010fc400078e0030 */
[----:B------:R-:W-:Y:S01]  /*1e60*/  IMAD.MOV.U32 R209, RZ, RZ, R47 ;  /* 0x000000ffffd17224 */ /* 0x000fe200078e002f */
[----:B------:R4:W-:Y:S01]  /*1e70*/  STL.64 [R1+0x130], R200 ;  /* 0x000130c801007387 */ /* 0x0009e20000100a00 */
[----:B-1----:R-:W-:Y:S02]  /*1e80*/  IMAD.MOV.U32 R206, RZ, RZ, R50 ;  /* 0x000000ffffce7224 */ /* 0x002fe400078e0032 */
[----:B------:R-:W-:Y:S01]  /*1e90*/  IMAD.MOV.U32 R207, RZ, RZ, R49 ;  /* 0x000000ffffcf7224 */ /* 0x000fe200078e0031 */
[----:B------:R1:W-:Y:S01]  /*1ea0*/  STL.64 [R1+0x128], R198 ;  /* 0x000128c601007387 */ /* 0x0003e20000100a00 */
[----:B--2---:R-:W-:Y:S02]  /*1eb0*/  IMAD.MOV.U32 R204, RZ, RZ, R52 ;  /* 0x000000ffffcc7224 */ /* 0x004fe400078e0034 */
[----:B------:R-:W-:Y:S01]  /*1ec0*/  IMAD.MOV.U32 R205, RZ, RZ, R51 ;  /* 0x000000ffffcd7224 */ /* 0x000fe200078e0033 */
[----:B------:R2:W-:Y:S01]  /*1ed0*/  STL.64 [R1+0x120], R196 ;  /* 0x000120c401007387 */ /* 0x0005e20000100a00 */
[----:B---3--:R-:W-:-:S02]  /*1ee0*/  IMAD.MOV.U32 R202, RZ, RZ, R54 ;  /* 0x000000ffffca7224 */ /* 0x008fc400078e0036 */
[----:B------:R-:W-:Y:S01]  /*1ef0*/  IMAD.MOV.U32 R203, RZ, RZ, R53 ;  /* 0x000000ffffcb7224 */ /* 0x000fe200078e0035 */
[----:B------:R3:W-:Y:S01]  /*1f00*/  STL.64 [R1+0x118], R194 ;  /* 0x000118c201007387 */ /* 0x0007e20000100a00 */
[----:B----4-:R-:W-:Y:S01]  /*1f10*/  MOV R200, R56 ;  /* 0x0000003800c87202 */ /* 0x010fe20000000f00 */
[----:B------:R-:W-:Y:S02]  /*1f20*/  IMAD.MOV.U32 R201, RZ, RZ, R55 ;  /* 0x000000ffffc97224 */ /* 0x000fe400078e0037 */
[----:B------:R4:W-:Y:S01]  /*1f30*/  STL.64 [R1+0x110], R192 ;  /* 0x000110c001007387 */ /* 0x0009e20000100a00 */
[----:B-1----:R-:W-:Y:S02]  /*1f40*/  IMAD.MOV.U32 R198, RZ, RZ, R58 ;  /* 0x000000ffffc67224 */ /* 0x002fe400078e003a */
[----:B------:R-:W-:Y:S01]  /*1f50*/  IMAD.MOV.U32 R199, RZ, RZ, R57 ;  /* 0x000000ffffc77224 */ /* 0x000fe200078e0039 */
[----:B------:R1:W-:Y:S01]  /*1f60*/  STL.64 [R1+0x108], R190 ;  /* 0x000108be01007387 */ /* 0x0003e20000100a00 */
[----:B--2---:R-:W-:-:S02]  /*1f70*/  IMAD.MOV.U32 R196, RZ, RZ, R60 ;  /* 0x000000ffffc47224 */ /* 0x004fc400078e003c */
[----:B------:R-:W-:Y:S01]  /*1f80*/  IMAD.MOV.U32 R197, RZ, RZ, R59 ;  /* 0x000000ffffc57224 */ /* 0x000fe200078e003b */
[----:B------:R2:W-:Y:S01]  /*1f90*/  STL.64 [R1+0x100], R188 ;  /* 0x000100bc01007387 */ /* 0x0005e20000100a00 */
[----:B---3--:R-:W-:Y:S02]  /*1fa0*/  IMAD.MOV.U32 R194, RZ, RZ, R62 ;  /* 0x000000ffffc27224 */ /* 0x008fe400078e003e */
[----:B------:R-:W-:Y:S02]  /*1fb0*/  IMAD.MOV.U32 R195, RZ, RZ, R61 ;  /* 0x000000ffffc37224 */ /* 0x000fe400078e003d */
[----:B----4-:R-:W-:Y:S02]  /*1fc0*/  IMAD.MOV.U32 R192, RZ, RZ, R64 ;  /* 0x000000ffffc07224 */ /* 0x010fe400078e0040 */
[----:B------:R-:W-:Y:S02]  /*1fd0*/  IMAD.MOV.U32 R193, RZ, RZ, R63 ;  /* 0x000000ffffc17224 */ /* 0x000fe400078e003f */
[----:B-1----:R-:W-:-:S02]  /*1fe0*/  IMAD.MOV.U32 R190, RZ, RZ, R66 ;  /* 0x000000ffffbe7224 */ /* 0x002fc400078e0042 */
[----:B------:R-:W-:Y:S01]  /*1ff0*/  IMAD.MOV.U32 R191, RZ, RZ, R65 ;  /* 0x000000ffffbf7224 */ /* 0x000fe200078e0041 */
[----:B--2---:R-:W-:Y:S01]  /*2000*/  MOV R189, R67 ;  /* 0x0000004300bd7202 */ /* 0x004fe20000000f00 */
        /* <DEDUP_REMOVED lines=19> */
[----:B------:R-:W-:-:S06]  /*2140*/  WARPGROUP.ARRIVE ;  /* 0x00000000000079c5 */ /* 0x000fcc0000000000 */
[----:B------:R-:W-:Y:S01]  /*2150*/  HGMMA.64x128x16.F32 R24, gdesc[UR8], RZ, !UPT, gsb0 ;  /* 0x01e00000081879f0 */ /* 0x000fe2000c0008ff */
[----:B------:R-:W-:Y:S02]  /*2160*/  UIADD3 UR8, UR4, 0x2, URZ ;  /* 0x0000000204087890 */ /* 0x000fe4000fffe03f */
[----:B------:R-:W-:Y:S01]  /*2170*/  UIADD3 UR10, UR7, 0x2, URZ ;  /* 0x00000002070a7890 */ /* 0x000fe2000fffe03f */
[----:B------:R-:W-:Y:S01]  /*2180*/  UMOV UR9, 0x80000020 ;  /* 0x8000002000097882 */ /* 0x000fe20000000000 */
[----:B------:R-:W-:Y:S01]  /*2190*/  UMOV UR11, 0x80000020 ;  /* 0x80000020000b7882 */ /* 0x000fe20000000000 */
[----:B------:R-:W-:Y:S02]  /*21a0*/  WARPGROUP.DEPBAR.LE gsb0, 0x0 ;  /* 0x00008000000079c5 */ /* 0x000fe40000010000 */
[----:B------:R-:W-:-:S06]  /*21b0*/  WARPGROUP.ARRIVE ;  /* 0x00000000000079c5 */ /* 0x000fcc0000000000 */
[----:B------:R-:W-:Y:S03]  /*21c0*/  HGMMA.64x128x16.F32 R188, gdesc[UR8], R188, gsb0 ;  /* 0x01e0000008bc79f0 */ /* 0x000fe600080008bc */
[----:B------:R-:W-:Y:S02]  /*21d0*/  WARPGROUP.DEPBAR.LE gsb0, 0x0 ;  /* 0x00008000000079c5 */ /* 0x000fe40000010000 */
[----:B------:R-:W-:Y:S04]  /*21e0*/  STL.64 [R1], R188 ;  /* 0x000000bc01007387 */ /* 0x000fe80000100a00 */
[----:B------:R-:W-:Y:S04]  /*21f0*/  STL.64 [R1+0x8], R190 ;  /* 0x000008be01007387 */ /* 0x000fe80000100a00 */
        /* <DEDUP_REMOVED lines=11> */
[----:B------:R1:W-:Y:S04]  /*22b0*/  STL.64 [R1+0x68], R214 ;  /* 0x000068d601007387 */ /* 0x0003e80000100a00 */
        /* <DEDUP_REMOVED lines=18> */
[----:B-1----:R-:W3:Y:S04]  /*23e0*/  LDL.LU.64 R214, [R1+0x168] ;  /* 0x0001680001d67983 */ /* 0x002ee80000300a00 */
[----:B------:R-:W3:Y:S04]  /*23f0*/  LDL.LU.64 R212, [R1+0x160] ;  /* 0x0001600001d47983 */ /* 0x000ee80000300a00 */
        /* <DEDUP_REMOVED lines=11> */
[----:B------:R-:W3:Y:S01]  /*24b0*/  LDL.LU.64 R188, [R1+0x100] ;  /* 0x0001000001bc7983 */ /* 0x000ee20000300a00 */
[----:B------:R-:W-:Y:S01]  /*24c0*/  UIADD3 UR8, UR4, 0x102, URZ ;  /* 0x0000010204087890 */ /* 0x000fe2000fffe03f */
[----:B------:R-:W-:Y:S01]  /*24d0*/  UMOV UR9, 0x80000020 ;  /* 0x8000002000097882 */ /* 0x000fe20000000000 */
[----:B---3--:R-:W-:-:S07]  /*24e0*/  WARPGROUP.ARRIVE ;  /* 0x00000000000079c5 */ /* 0x008fce0000000000 */
[----:B------:R-:W-:Y:S01]  /*24f0*/  HGMMA.64x128x16.F32 R152, gdesc[UR8], R152, gsb0 ;  /* 0x01e00000089879f0 */ /* 0x000fe20008000898 */
[----:B------:R-:W-:Y:S01]  /*2500*/  UIADD3 UR8, UR4, 0x202, URZ ;  /* 0x0000020204087890 */ /* 0x000fe2000fffe03f */
[----:B------:R-:W-:Y:S01]  /*2510*/  UMOV UR9, 0x80000020 ;  /* 0x8000002000097882 */ /* 0x000fe20000000000 */
[----:B------:R-:W-:Y:S02]  /*2520*/  WARPGROUP.DEPBAR.LE gsb0, 0x0 ;  /* 0x00008000000079c5 */ /* 0x000fe40000010000 */
[----:B------:R-:W-:-:S07]  /*2530*/  WARPGROUP.ARRIVE ;  /* 0x00000000000079c5 */ /* 0x000fce0000000000 */
[----:B------:R-:W-:Y:S01]  /*2540*/  HGMMA.64x128x16.F32 R88, gdesc[UR8], R88, gsb0 ;  /* 0x01e00000085879f0 */ /* 0x000fe20008000858 */
[----:B------:R-:W-:Y:S01]  /*2550*/  UIADD3 UR8, UR4, 0x302, URZ ;  /* 0x0000030204087890 */ /* 0x000fe2000fffe03f */
[----:B------:R-:W-:Y:S02]  /*2560*/  UMOV UR9, 0x80000020 ;  /* 0x8000002000097882 */ /* 0x000fe40000000000 */
[----:B------:R-:W-:Y:S01]  /*2570*/  UMOV UR4, 0x1 ;  /* 0x0000000100047882 */ /* 0x000fe20000000000 */
[----:B------:R-:W-:Y:S02]  /*2580*/  WARPGROUP.DEPBAR.LE gsb0, 0x0 ;  /* 0x00008000000079c5 */ /* 0x000fe40000010000 */
[----:B------:R-:W-:-:S06]  /*2590*/  WARPGROUP.ARRIVE ;  /* 0x00000000000079c5 */ /* 0x000fcc0000000000 */
[----:B--2---:R-:W-:Y:S03]  /*25a0*/  HGMMA.64x128x16.F32 R24, gdesc[UR8], R24, gsb0 ;  /* 0x01e00000081879f0 */ /* 0x004fe60008000818 */
[----:B------:R-:W-:Y:S02]  /*25b0*/  WARPGROUP.DEPBAR.LE gsb0, 0x0 ;  /* 0x00008000000079c5 */ /* 0x000fe40000010000 */
.L_x_15:
[----:B------:R-:W-:-:S04]  /*25c0*/  UISETP.LT.AND UP0, UPT, UR5, 0x1, UPT ;  /* 0x000000010500788c */ /* 0x000fc8000bf01270 */
[----:B------:R-:W-:-:S04]  /*25d0*/  USEL UR7, UR5, 0x1, UP0 ;  /* 0x0000000105077887 */ /* 0x000fc80008000000 */
[----:B------:R-:W-:-:S04]  /*25e0*/  UIADD3 UR7, UR5, -UR7, URZ ;  /* 0x8000000705077290 */ /* 0x000fc8000fffe03f */
[----:B------:R-:W-:-:S06]  /*25f0*/  UISETP.GE.AND UP0, UPT, UR7, 0x1, UPT ;  /* 0x000000010700788c */ /* 0x000fcc000bf06270 */
[----:B------:R-:W-:-:S13]  /*2600*/  PLOP3.LUT P1, PT, PT, PT, UP0, 0x80, 0x0 ;  /* 0x000000000000781c */ /* 0x000fda0003f2f008 */
[----:B------:R-:W-:Y:S05]  /*2610*/  @!P1 BRA `(.L_x_18) ;  /* 0x0000001400909947 */ /* 0x000fea0003800000 */
[----:B------:R-:W-:Y:S01]  /*2620*/  IMAD.MOV.U32 R4, RZ, RZ, RZ ;  /* 0x000000ffff047224 */ /* 0x000fe200078e00ff */
[----:B------:R-:W-:Y:S01]  /*2630*/  ULOP3.LUT UR19, UR6, 0x1, URZ, 0xfc, !UPT ;  /* 0x0000000106137892 */ /* 0x000fe2000f8efc3f */
[----:B------:R-:W-:Y:S01]  /*2640*/  IMAD.U32 R3, RZ, RZ, UR7 ;  /* 0x00000007ff037e24 */ /* 0x000fe2000f8e00ff */
[----:B------:R-:W-:Y:S01]  /*2650*/  UISETP.NE.U32.AND UP0, UPT, UR4, URZ, UPT ;  /* 0x0000003f0400728c */ /* 0x000fe2000bf05070 */
[----:B------:R-:W-:-:S10]  /*2660*/  UMOV UR5, URZ ;  /* 0x0000003f00057c82 */ /* 0x000fd40008000000 */
.L_x_23:
[----:B------:R-:W-:-:S06]  /*2670*/  UISETP.NE.AND UP1, UPT, UR19, 0x3, UPT ;  /* 0x000000031300788c */ /* 0x000fcc000bf25270 */
[----:B------:R-:W-:-:S13]  /*2680*/  PLOP3.LUT P2, PT, PT, PT, UP1, 0x80, 0x0 ;  /* 0x000000000000781c */ /* 0x000fda0003f4f018 */
[----:B------:R-:W-:Y:S05]  /*2690*/  @!P2 BRA `(.L_x_19) ;  /* 0x000000000004a947 */ /* 0x000fea0003800000 */
[----:B------:R-:W-:Y:S01]  /*26a0*/  BPT.TRAP 0x1 ;  /* 0x000000040000795c */ /* 0x000fe20000300000 */
.L_x_19:
[----:B------:R-:W1:Y:S01]  /*26b0*/  S2UR UR8, SR_CgaCtaId ;  /* 0x00000000000879c3 */ /* 0x000e620000008800 */
[----:B------:R-:W-:Y:S01]  /*26c0*/  UMOV UR12, 0x400 ;  /* 0x00000400000c7882 */ /* 0x000fe20000000000 */
[----:B------:R-:W-:Y:S01]  /*26d0*/  SHF.L.U32 R2, R4, 0x1f, RZ ;  /* 0x0000001f04027819 */ /* 0x000fe200000006ff */
[----:B-1----:R-:W-:-:S04]  /*26e0*/  ULEA UR12, UR8, UR12, 0x18 ;  /* 0x0000000c080c7291 */ /* 0x002fc8000f8ec03f */
[----:B------:R-:W-:-:S12]  /*26f0*/  ULEA UR8, UR4, UR12, 0x3 ;  /* 0x0000000c04087291 */ /* 0x000fd8000f8e183f */
.L_x_20:
[----:B-1----:R-:W-:-:S04]  /*2700*/  IMAD.U32 R0, RZ, RZ, UR8 ;  /* 0x00000008ff007e24 */ /* 0x002fc8000f8e00ff */
[----:B------:R1:W2:Y:S03]  /*2710*/  SYNCS.PHASECHK.TRANS64.TRYWAIT P1, [R0+URZ+0x36000], R2 ;  /* 0x03600002000075a7 */ /* 0x0002a6000802017f */
[----:B--2---:R-:W-:Y:S05]  /*2720*/  @!P1 NANOSLEEP.SYNCS 0x989680 ;  /* 0x009896800000995d */ /* 0x004fea0003900000 */
[----:B------:R-:W2:Y:S02]  /*2730*/  @!P1 SYNCS.PHASECHK.TRANS64 P1, [R0+URZ+0x36000], R2 ;  /* 0x03600002000095a7 */ /* 0x000ea4000802007f */
[----:B--2---:R-:W-:Y:S05]  /*2740*/  @!P1 BRA `(.L_x_20) ;  /* 0xfffffffc00ec9947 */ /* 0x004fea000383ffff */
        /* <DEDUP_REMOVED lines=32> */
[----:B--2---:R-:W2:Y:S04]  /*2950*/  LDL.LU.64 R24, [R1] ;  /* 0x0000000001187983 */ /* 0x004ea80000300a00 */
[----:B------:R-:W2:Y:S04]  /*2960*/  LDL.LU.64 R26, [R1+0x8] ;  /* 0x00000800011a7983 */ /* 0x000ea80000300a00 */
        /* <DEDUP_REMOVED lines=29> */
[----:B------:R-:W2:Y:S01]  /*2b40*/  LDL.LU.64 R86, [R1+0xf8] ;  /* 0x0000f80001567983 */ /* 0x000ea20000300a00 */
[----:B------:R-:W-:-:S02]  /*2b50*/  UIADD3 UR9, UR12, 0x24000, URZ ;  /* 0x000240000c097890 */ /* 0x000fc4000fffe03f */
[----:B------:R-:W-:Y:S02]  /*2b60*/  USHF.R.U32.HI UR8, URZ, 0x4, UR12 ;  /* 0x000000043f087899 */ /* 0x000fe4000801160c */
[----:B------:R-:W-:Y:S02]  /*2b70*/  USHF.R.U32.HI UR9, URZ, 0x4, UR9 ;  /* 0x000000043f097899 */ /* 0x000fe40008011609 */
[----:B------:R-:W-:Y:S02]  /*2b80*/  ULOP3.LUT UR8, UR8, 0x3fff, URZ, 0xc0, !UPT ;  /* 0x00003fff08087892 */ /* 0x000fe4000f8ec03f */
[----:B------:R-:W-:Y:S02]  /*2b90*/  ULOP3.LUT UR9, UR9, 0x3fff, URZ, 0xc0, !UPT ;  /* 0x00003fff09097892 */ /* 0x000fe4000f8ec03f */
[----:B------:R-:W-:Y:S02]  /*2ba0*/  ULOP3.LUT UR8, UR8, 0x10000, URZ, 0xfc, !UPT ;  /* 0x0001000008087892 */ /* 0x000fe4000f8efc3f */
[----:B------:R-:W-:-:S02]  /*2bb0*/  ULOP3.LUT UR9, UR9, 0x10000, URZ, 0xfc, !UPT ;  /* 0x0001000009097892 */ /* 0x000fc4000f8efc3f */
[----:B------:R-:W-:Y:S02]  /*2bc0*/  ULEA UR17, UR4, UR8, 0xa ;  /* 0x0000000804117291 */ /* 0x000fe4000f8e503f */
[----:B------:R-:W-:Y:S01]  /*2bd0*/  ULEA UR18, UR4, UR9, 0x9 ;  /* 0x0000000904127291 */ /* 0x000fe2000f8e483f */
[----:B------:R-:W-:Y:S02]  /*2be0*/  UMOV UR11, 0x80000020 ;  /* 0x80000020000b7882 */ /* 0x000fe40000000000 */
[----:B------:R-:W-:Y:S02]  /*2bf0*/  UMOV UR9, 0x80000020 ;  /* 0x8000002000097882 */ /* 0x000fe40000000000 */
[----:B------:R-:W-:Y:S02]  /*2c00*/  UMOV UR8, UR17 ;  /* 0x0000001100087c82 */ /* 0x000fe40008000000 */
[----:B------:R-:W-:Y:S01]  /*2c10*/  UMOV UR10, UR18 ;  /* 0x00000012000a7c82 */ /* 0x000fe20008000000 */
[----:B--2---:R-:W-:-:S06]  /*2c20*/  WARPGROUP.ARRIVE ;  /* 0x00000000000079c5 */ /* 0x004fcc0000000000 */
[----:B------:R-:W-:Y:S01]  /*2c30*/  HGMMA.64x128x16.F32 R24, gdesc[UR8], R24, UP0, gsb0 ;  /* 0x01e00000081879f0 */ /* 0x000fe2000b800818 */
[----:B------:R-:W-:Y:S01]  /*2c40*/  UIADD3 UR8, UR17, 0x100, URZ ;  /* 0x0000010011087890 */ /* 0x000fe2000fffe03f */
[----:B------:R-:W-:Y:S01]  /*2c50*/  UMOV UR9, 0x80000020 ;  /* 0x8000002000097882 */ /* 0x000fe20000000000 */
[----:B------:R-:W-:Y:S02]  /*2c60*/  WARPGROUP.DEPBAR.LE gsb0, 0x0 ;  /* 0x00008000000079c5 */ /* 0x000fe40000010000 */
[----:B------:R-:W-:Y:S01]  /*2c70*/  STL.64 [R1], R24 ;  /* 0x0000001801007387 */ /* 0x000fe20000100a00 */
[----:B-1----:R-:W-:Y:S01]  /*2c80*/  IMAD.MOV.U32 R2, RZ, RZ, R86 ;  /* 0x000000ffff027224 */ /* 0x002fe200078e0056 */
[----:B------:R-:W-:Y:S01]  /*2c90*/  MOV R16, R78 ;  /* 0x0000004e00107202 */ /* 0x000fe20000000f00 */
[----:B------:R-:W-:Y:S01]  /*2ca0*/  IMAD.MOV.U32 R0, RZ, RZ, R87 ;  /* 0x000000ffff007224 */ /* 0x000fe200078e0057 */
[----:B------:R-:W-:Y:S01]  /*2cb0*/  STL.64 [R1+0x8], R26 ;  /* 0x0000081a01007387 */ /* 0x000fe20000100a00 */
[----:B------:R-:W-:Y:S01]  /*2cc0*/  IMAD.MOV.U32 R10, RZ, RZ, R84 ;  /* 0x000000ffff0a7224 */ /* 0x000fe200078e0054 */
[----:B------:R-:W-:Y:S01]  /*2cd0*/  MOV R231, R67 ;  /* 0x0000004300e77202 */ /* 0x000fe20000000f00 */
[----:B------:R-:W-:Y:S01]  /*2ce0*/  IMAD.MOV.U32 R9, RZ, RZ, R85 ;  /* 0x000000ffff097224 */ /* 0x000fe200078e0055 */
[----:B------:R-:W-:Y:S01]  /*2cf0*/  STL.64 [R1+0x10], R28 ;  /* 0x0000101c01007387 */ /* 0x000fe20000100a00 */
[----:B------:R-:W-:Y:S01]  /*2d00*/  IMAD.MOV.U32 R12, RZ, RZ, R82 ;  /* 0x000000ffff0c7224 */ /* 0x000fe200078e0052 */
[----:B------:R-:W-:Y:S01]  /*2d10*/  WARPGROUP.ARRIVE ;  /* 0x00000000000079c5 */ /* 0x000fe20000000000 */
[----:B------:R-:W-:Y:S01]  /*2d20*/  IMAD.MOV.U32 R11, RZ, RZ, R83 ;  /* 0x000000ffff0b7224 */ /* 0x000fe200078e0053 */
[----:B------:R-:W-:Y:S01]  /*2d30*/  STL.64 [R1+0x18], R30 ;  /* 0x0000181e01007387 */ /* 0x000fe20000100a00 */
[----:B------:R-:W-:Y:S01]  /*2d40*/  IMAD.MOV.U32 R14, RZ, RZ, R80 ;  /* 0x000000ffff0e7224 */ /* 0x000fe200078e0050 */
[----:B------:R-:W-:Y:S01]  /*2d50*/  MOV R220, R56 ;  /* 0x0000003800dc7202 */ /* 0x000fe20000000f00 */
[----:B------:R-:W-:Y:S01]  /*2d60*/  IMAD.MOV.U32 R13, RZ, RZ, R81 ;  /* 0x000000ffff0d7224 */ /* 0x000fe200078e0051 */
[----:B------:R1:W-:Y:S01]  /*2d70*/  STL.64 [R1+0x20], R32 ;  /* 0x0000202001007387 */ /* 0x0003e20000100a00 */
[----:B------:R-:W-:Y:S01]  /*2d80*/  IMAD.MOV.U32 R15, RZ, RZ, R79 ;  /* 0x000000ffff0f7224 */ /* 0x000fe200078e004f */
[----:B------:R-:W-:Y:S01]  /*2d90*/  HGMMA.64x128x16.F32 R152, gdesc[UR8], R152, UP0, gsb0 ;  /* 0x01e00000089879f0 */ /* 0x000fe2000b800898 */
[----:B------:R-:W-:Y:S01]  /*2da0*/  IMAD.MOV.U32 R18, RZ, RZ, R76 ;  /* 0x000000ffff127224 */ /* 0x000fe200078e004c */
[----:B------:R-:W2:Y:S01]  /*2db0*/  LDL.LU.64 R86, [R1+0x268] ;  /* 0x0002680001567983 */ /* 0x000ea20000300a00 */
[----:B------:R-:W-:Y:S01]  /*2dc0*/  IMAD.MOV.U32 R17, RZ, RZ, R77 ;  /* 0x000000ffff117224 */ /* 0x000fe200078e004d */
[----:B------:R-:W-:Y:S01]  /*2dd0*/  MOV R241, R45 ;  /* 0x0000002d00f17202 */ /* 0x000fe20000000f00 */
[----:B------:R-:W-:Y:S01]  /*2de0*/  IMAD.MOV.U32 R20, RZ, RZ, R74 ;  /* 0x000000ffff147224 */ /* 0x000fe200078e004a */
[----:B------:R-:W2:Y:S01]  /*2df0*/  LDL.LU.64 R84, [R1+0x260] ;  /* 0x0002600001547983 */ /* 0x000ea20000300a00 */
[----:B------:R-:W-:Y:S01]  /*2e00*/  IMAD.MOV.U32 R19, RZ, RZ, R75 ;  /* 0x000000ffff137224 */ /* 0x000fe200078e004b */
[----:B------:R-:W-:Y:S01]  /*2e10*/  MOV R252, R34 ;  /* 0x0000002200fc7202 */ /* 0x000fe20000000f00 */
[----:B------:R-:W-:Y:S01]  /*2e20*/  IMAD.MOV.U32 R22, RZ, RZ, R72 ;  /* 0x000000ffff167224 */ /* 0x000fe200078e0048 */
[----:B------:R-:W2:Y:S01]  /*2e30*/  LDL.LU.64 R82, [R1+0x258] ;  /* 0x0002580001527983 */ /* 0x000ea20000300a00 */
[----:B------:R-:W-:-:S02]  /*2e40*/  IMAD.MOV.U32 R21, RZ, RZ, R73 ;  /* 0x000000ffff157224 */ /* 0x000fc400078e0049 */
[----:B------:R-:W-:Y:S01]  /*2e50*/  IMAD.MOV.U32 R234, RZ, RZ, R70 ;  /* 0x000000ffffea7224 */ /* 0x000fe200078e0046 */
[----:B------:R-:W2:Y:S01]  /*2e60*/  LDL.LU.64 R80, [R1+0x250] ;  /* 0x0002500001507983 */ /* 0x000ea20000300a00 */
[----:B------:R-:W-:Y:S02]  /*2e70*/  IMAD.MOV.U32 R23, RZ, RZ, R71 ;  /* 0x000000ffff177224 */ /* 0x000fe400078e0047 */
[----:B------:R-:W-:Y:S01]  /*2e80*/  IMAD.MOV.U32 R232, RZ, RZ, R68 ;  /* 0x000000ffffe87224 */ /* 0x000fe200078e0044 */
[----:B------:R-:W2:Y:S01]  /*2e90*/  LDL.LU.64 R78, [R1+0x248] ;  /* 0x00024800014e7983 */ /* 0x000ea20000300a00 */
[----:B------:R-:W-:Y:S02]  /*2ea0*/  IMAD.MOV.U32 R233, RZ, RZ, R69 ;  /* 0x000000ffffe97224 */ /* 0x000fe400078e0045 */
        /* <DEDUP_REMOVED lines=44> */
[----:B------:R-:W-:-:S03]  /*3170*/  IMAD.MOV.U32 R251, RZ, RZ, R35 ;  /* 0x000000fffffb7224 */ /* 0x000fc600078e0023 */
[----:B------:R-:W2:Y:S04]  /*3180*/  LDL.LU.64 R46, [R1+0x1c8] ;  /* 0x0001c800012e7983 */ /* 0x000ea80000300a00 */
[----:B------:R-:W2:Y:S04]  /*3190*/  LDL.LU.64 R44, [R1+0x1c0] ;  /* 0x0001c000012c7983 */ /* 0x000ea80000300a00 */
[----:B------:R-:W2:Y:S04]  /*31a0*/  LDL.LU.64 R42, [R1+0x1b8] ;  /* 0x0001b800012a7983 */ /* 0x000ea80000300a00 */
[----:B------:R-:W2:Y:S04]  /*31b0*/  LDL.LU.64 R40, [R1+0x1b0] ;  /* 0x0001b00001287983 */ /* 0x000ea80000300a00 */
[----:B------:R-:W2:Y:S04]  /*31c0*/  LDL.LU.64 R38, [R1+0x1a8] ;  /* 0x0001a80001267983 */ /* 0x000ea80000300a00 */
[----:B------:R-:W2:Y:S04]  /*31d0*/  LDL.LU.64 R36, [R1+0x1a0] ;  /* 0x0001a00001247983 */ /* 0x000ea80000300a00 */
[----:B------:R-:W2:Y:S04]  /*31e0*/  LDL.LU.64 R34, [R1+0x198] ;  /* 0x0001980001227983 */ /* 0x000ea80000300a00 */
[----:B-1----:R-:W2:Y:S04]  /*31f0*/  LDL.LU.64 R32, [R1+0x190] ;  /* 0x0001900001207983 */ /* 0x002ea80000300a00 */
[----:B------:R-:W2:Y:S04]  /*3200*/  LDL.LU.64 R30, [R1+0x188] ;  /* 0x00018800011e7983 */ /* 0x000ea80000300a00 */
[----:B------:R-:W2:Y:S04]  /*3210*/  LDL.LU.64 R28, [R1+0x180] ;  /* 0x00018000011c7983 */ /* 0x000ea80000300a00 */
[----:B------:R-:W2:Y:S04]  /*3220*/  LDL.LU.64 R26, [R1+0x178] ;  /* 0x00017800011a7983 */ /* 0x000ea80000300a00 */
[----:B------:R-:W2:Y:S01]  /*3230*/  LDL.LU.64 R24, [R1+0x170] ;  /* 0x0001700001187983 */ /* 0x000ea20000300a00 */
[----:B------:R-:W-:-:S03]  /*3240*/  WARPGROUP.DEPBAR.LE gsb0, 0x0 ;  /* 0x00008000000079c5 */ /* 0x000fc60000010000 */
        /* <DEDUP_REMOVED lines=14> */
[----:B-1----:R-:W3:Y:S04]  /*3330*/  LDL.LU R188, [R1] ;  /* 0x0000000001bc7983 */ /* 0x002ee80000300800 */
[----:B------:R-:W3:Y:S04]  /*3340*/  LDL.LU R189, [R1+0x4] ;  /* 0x0000040001bd7983 */ /* 0x000ee80000300800 */
[----:B------:R-:W3:Y:S04]  /*3350*/  LDL.LU R190, [R1+0x8] ;  /* 0x0000080001be7983 */ /* 0x000ee80000300800 */
[----:B------:R-:W3:Y:S04]  /*3360*/  LDL.LU R191, [R1+0xc] ;  /* 0x00000c0001bf7983 */ /* 0x000ee80000300800 */
[----:B------:R-:W3:Y:S04]  /*3370*/  LDL.LU R192, [R1+0x10] ;  /* 0x0000100001c07983 */ /* 0x000ee80000300800 */
[----:B------:R-:W3:Y:S04]  /*3380*/  LDL.LU R193, [R1+0x14] ;  /* 0x0000140001c17983 */ /* 0x000ee80000300800 */
[----:B------:R-:W3:Y:S04]  /*3390*/  LDL.LU R194, [R1+0x18] ;  /* 0x0000180001c27983 */ /* 0x000ee80000300800 */
[----:B------:R-:W3:Y:S04]  /*33a0*/  LDL.LU R195, [R1+0x1c] ;  /* 0x00001c0001c37983 */ /* 0x000ee80000300800 */
[----:B------:R-:W3:Y:S04]  /*33b0*/  LDL.LU R196, [R1+0x20] ;  /* 0x0000200001c47983 */ /* 0x000ee80000300800 */
[----:B------:R-:W3:Y:S01]  /*33c0*/  LDL.LU R197, [R1+0x24] ;  /* 0x0000240001c57983 */ /* 0x000ee20000300800 */
[----:B------:R-:W-:Y:S01]  /*33d0*/  UIADD3 UR8, UR17, 0x200, URZ ;  /* 0x0000020011087890 */ /* 0x000fe2000fffe03f */
[----:B------:R-:W-:Y:S01]  /*33e0*/  WARPGROUP.ARRIVE ;  /* 0x00000000000079c5 */ /* 0x000fe20000000000 */
[----:B------:R-:W-:-:S07]  /*33f0*/  UMOV UR9, 0x80000020 ;  /* 0x8000002000097882 */ /* 0x000fce0000000000 */
[----:B------:R-:W-:Y:S01]  /*3400*/  HGMMA.64x128x16.F32 R88, gdesc[UR8], R88, UP0, gsb0 ;  /* 0x01e00000085879f0 */ /* 0x000fe2000b800858 */
[----:B------:R-:W-:Y:S01]  /*3410*/  UIADD3 UR8, UR17, 0x300, URZ ;  /* 0x0000030011087890 */ /* 0x000fe2000fffe03f */
[----:B------:R-:W-:Y:S01]  /*3420*/  UMOV UR9, 0x80000020 ;  /* 0x8000002000097882 */ /* 0x000fe20000000000 */
[----:B------:R-:W-:Y:S01]  /*3430*/  MOV R199, R251 ;  /* 0x000000fb00c77202 */ /* 0x000fe20000000f00 */
[----:B------:R-:W-:Y:S01]  /*3440*/  IMAD.MOV.U32 R200, RZ, RZ, R250 ;  /* 0x000000ffffc87224 */ /* 0x000fe200078e00fa */
[----:B------:R-:W-:Y:S01]  /*3450*/  MOV R210, R240 ;  /* 0x000000f000d27202 */ /* 0x000fe20000000f00 */
[----:B------:R-:W-:Y:S01]  /*3460*/  IMAD.MOV.U32 R201, RZ, RZ, R249 ;  /* 0x000000ffffc97224 */ /* 0x000fe200078e00f9 */
[----:B------:R-:W-:Y:S01]  /*3470*/  MOV R240, R18 ;  /* 0x0000001200f07202 */ /* 0x000fe20000000f00 */
        /* <DEDUP_REMOVED lines=11> */
[----:B--2---:R-:W-:-:S06]  /*3530*/  WARPGROUP.ARRIVE ;  /* 0x00000000000079c5 */ /* 0x004fcc0000000000 */
[----:B------:R-:W-:Y:S01]  /*3540*/  HGMMA.64x128x16.F32 R24, gdesc[UR8], R24, UP0, gsb0 ;  /* 0x01e00000081879f0 */ /* 0x000fe2000b800818 */
        /* <DEDUP_REMOVED lines=19> */
[----:B------:R-:W-:Y:S01]  /*3680*/  IMAD.MOV.U32 R250, RZ, RZ, R2 ;  /* 0x000000fffffa7224 */ /* 0x000fe200078e0002 */
[----:B------:R-:W-:Y:S02]  /*3690*/  UIADD3 UR8, UR17, 0x2, URZ ;  /* 0x0000000211087890 */ /* 0x000fe4000fffe03f */
[----:B------:R-:W-:Y:S01]  /*36a0*/  UIADD3 UR10, UR18, 0x2, URZ ;  /* 0x00000002120a7890 */ /* 0x000fe2000fffe03f */
[----:B------:R-:W-:Y:S01]  /*36b0*/  UMOV UR9, 0x80000020 ;  /* 0x8000002000097882 */ /* 0x000fe20000000000 */
[----:B------:R-:W-:Y:S01]  /*36c0*/  UMOV UR11, 0x80000020 ;  /* 0x80000020000b7882 */ /* 0x000fe20000000000 */
[----:B------:R-:W-:Y:S02]  /*36d0*/  WARPGROUP.DEPBAR.LE gsb0, 0x0 ;  /* 0x00008000000079c5 */ /* 0x000fe40000010000 */
[----:B---3--:R-:W-:-:S06]  /*36e0*/  WARPGROUP.ARRIVE ;  /* 0x00000000000079c5 */ /* 0x008fcc0000000000 */
        /* <DEDUP_REMOVED lines=58> */
[----:B------:R-:W-:Y:S01]  /*3a90*/  UMOV UR9, 0x80000020 ;  /* 0x8000002000097882 */ /* 0x000fe20000000000 */
[----:B------:R-:W-:Y:S02]  /*3aa0*/  WARPGROUP.DEPBAR.LE gsb0, 0x0 ;  /* 0x00008000000079c5 */ /* 0x000fe40000010000 */
[----:B------:R-:W-:-:S07]  /*3ab0*/  WARPGROUP.ARRIVE ;  /* 0x00000000000079c5 */ /* 0x000fce0000000000 */
[----:B------:R-:W-:Y:S03]  /*3ac0*/  HGMMA.64x128x16.F32 R24, gdesc[UR8], R24, gsb0 ;  /* 0x01e00000081879f0 */ /* 0x000fe60008000818 */
[----:B------:R-:W-:Y:S02]  /*3ad0*/  WARPGROUP.DEPBAR.LE gsb0, 0x0 ;  /* 0x00008000000079c5 */ /* 0x000fe40000010000 */
[----:B--2---:R-:W-:Y:S05]  /*3ae0*/  @!P2 BRA `(.L_x_21) ;  /* 0x000000000004a947 */ /* 0x004fea0003800000 */
[----:B------:R-:W-:Y:S01]  /*3af0*/  BPT.TRAP 0x1 ;  /* 0x000000040000795c */ /* 0x000fe20000300000 */
.L_x_21:
[----:B------:R-:W-:Y:S01]  /*3b00*/  ISETP.NE.AND P1, PT, R5, RZ, PT ;  /* 0x000000ff0500720c */ /* 0x000fe20003f25270 */
[----:B------:R-:W-:Y:S01]  /*3b10*/  IMAD.U32 R0, RZ, RZ, UR5 ;  /* 0x00000005ff007e24 */ /* 0x000fe2000f8e00ff */
[----:B------:R-:W-:-:S11]  /*3b20*/  UISETP.GT.U32.AND UP0, UPT, UR6, 0x1, UPT ;  /* 0x000000010600788c */ /* 0x000fd6000bf04070 */
[----:B------:R-:W-:-:S05]  /*3b30*/  @P1 LEA R0, R0, UR12, 0x3 ;  /* 0x0000000c00001c11 */ /* 0x000fca000f8e18ff */
[----:B------:R-:W-:-:S05]  /*3b40*/  @P1 VIADD R0, R0, 0x36048 ;  /* 0x0003604800001836 */ /* 0x000fca0000000000 */
[----:B------:R-:W-:-:S04]  /*3b50*/  @P1 PRMT R0, R6, 0x654, R0 ;  /* 0x0000065406001816 */ /* 0x000fc80000000000 */
[----:B------:R1:W-:Y:S01]  /*3b60*/  @P1 SYNCS.ARRIVE.TRANS64.RED.A1T0 RZ, [R0+URZ], RZ ;  /* 0x000000ff00ff19a7 */ /* 0x0003e2000810043f */
[----:B------:R-:W-:-:S13]  /*3b70*/  PLOP3.LUT P1, PT, PT, PT, UP0, 0x80, 0x0 ;  /* 0x000000000000781c */ /* 0x000fda0003f2f008 */
[----:B-1----:R-:W-:Y:S05]  /*3b80*/  @P1 BRA `(.L_x_22) ;  /* 0x0000000000041947 */ /* 0x002fea0003800000 */
[----:B------:R-:W-:Y:S01]  /*3b90*/  BPT.TRAP 0x1 ;  /* 0x000000040000795c */ /* 0x000fe20000300000 */
.L_x_22:
[----:B------:R-:W-:Y:S01]  /*3ba0*/  UIADD3 UR4, UR4, 0x1, URZ ;  /* 0x0000000104047890 */ /* 0x000fe2000fffe03f */
[C---:B------:R-:W-:Y:S01]  /*3bb0*/  ISETP.GT.AND P1, PT, R3.reuse, 0x1, PT ;  /* 0x000000010300780c */ /* 0x040fe20003f24270 */
[----:B------:R-:W-:Y:S01]  /*3bc0*/  UIADD3 UR5, UR5, 0x1, URZ ;  /* 0x0000000105057890 */ /* 0x000fe2000fffe03f */
[----:B------:R-:W-:Y:S01]  /*3bd0*/  VIADD R3, R3, 0xffffffff ;  /* 0xffffffff03037836 */ /* 0x000fe20000000000 */
[----:B------:R-:W-:Y:S02]  /*3be0*/  UISETP.NE.AND UP0, UPT, UR4, 0x9, UPT ;  /* 0x000000090400788c */ /* 0x000fe4000bf05270 */
[----:B------:R-:W-:Y:S02]  /*3bf0*/  UISETP.NE.AND UP1, UPT, UR5, 0x9, UPT ;  /* 0x000000090500788c */ /* 0x000fe4000bf25270 */
[----:B------:R-:W-:Y:S02]  /*3c00*/  USEL UR8, URZ, 0x1, UP0 ;  /* 0x000000013f087887 */ /* 0x000fe40008000000 */
[----:B------:R-:W-:-:S02]  /*3c10*/  USEL UR4, UR4, URZ, UP0 ;  /* 0x0000003f04047287 */ /* 0x000fc40008000000 */
[----:B------:R-:W-:Y:S02]  /*3c20*/  USEL UR5, UR5, URZ, UP1 ;  /* 0x0000003f05057287 */ /* 0x000fe40008800000 */
[----:B------:R-:W-:Y:S01]  /*3c30*/  UPLOP3.LUT UP0, UPT, UPT, UPT, UPT, 0x80, 0x0 ;  /* 0x000000000000789c */ /* 0x000fe20003f0f070 */
[----:B------:R-:W-:Y:S01]  /*3c40*/  LOP3.LUT R4, R4, UR8, RZ, 0x3c, !PT ;  /* 0x0000000804047c12 */ /* 0x000fe2000f8e3cff */
[----:B------:R-:W-:Y:S09]  /*3c50*/  @P1 BRA `(.L_x_23) ;  /* 0xffffffe800841947 */ /* 0x000ff2000383ffff */
.L_x_18:
[----:B------:R-:W-:Y:S05]  /*3c60*/  @!P0 BRA `(.L_x_24) ;  /* 0x0000000000608947 */ /* 0x000fea0003800000 */
[----:B------:R-:W-:-:S04]  /*3c70*/  ULOP3.LUT UR4, UR6, 0x1, URZ, 0xfc, !UPT ;  /* 0x0000000106047892 */ /* 0x000fc8000f8efc3f */
[----:B------:R-:W-:-:S06]  /*3c80*/  UISETP.NE.AND UP0, UPT, UR4, 0x3, UPT ;  /* 0x000000030400788c */ /* 0x000fcc000bf05270 */
[----:B------:R-:W-:-:S13]  /*3c90*/  PLOP3.LUT P0, PT, PT, PT, UP0, 0x80, 0x0 ;  /* 0x000000000000781c */ /* 0x000fda0003f0f008 */
[----:B------:R-:W-:Y:S05]  /*3ca0*/  @!P0 BRA `(.L_x_25) ;  /* 0x0000000000048947 */ /* 0x000fea0003800000 */
[----:B------:R-:W-:Y:S01]  /*3cb0*/  BPT.TRAP 0x1 ;  /* 0x000000040000795c */ /* 0x000fe20000300000 */
.L_x_25:
[----:B------:R-:W-:Y:S01]  /*3cc0*/  ISETP.NE.AND P0, PT, R5, RZ, PT ;  /* 0x000000ff0500720c */ /* 0x000fe20003f05270 */
[----:B------:R-:W-:-:S12]  /*3cd0*/  BSSY B0, `(.L_x_26) ;  /* 0x000000d000007945 */ /* 0x000fd80003800000 */
[----:B------:R-:W-:Y:S05]  /*3ce0*/  @!P0 BRA `(.L_x_27) ;  /* 0x00000000002c8947 */ /* 0x000fea0003800000 */
[----:B------:R-:W1:Y:S01]  /*3cf0*/  S2UR UR8, SR_CgaCtaId ;  /* 0x00000000000879c3 */ /* 0x000e620000008800 */
[----:B------:R-:W-:-:S04]  /*3d00*/  UIMAD.WIDE.U32 UR4, UR7, 0x38e38e39, URZ ;  /* 0x38e38e39070478a5 */ /* 0x000fc8000f8e003f */
[----:B------:R-:W-:-:S03]  /*3d10*/  USHF.R.U32.HI UR4, URZ, 0x1, UR5 ;  /* 0x000000013f047899 */ /* 0x000fc60008011605 */
[----:B------:R-:W-:Y:S01]  /*3d20*/  UMOV UR5, 0x400 ;  /* 0x0000040000057882 */ /* 0x000fe20000000000 */
[----:B------:R-:W-:Y:S02]  /*3d30*/  UIMAD UR4, UR4, -0x9, UR7 ;  /* 0xfffffff7040478a4 */ /* 0x000fe4000f8e0207 */
[----:B-1----:R-:W-:-:S04]  /*3d40*/  ULEA UR5, UR8, UR5, 0x18 ;  /* 0x0000000508057291 */ /* 0x002fc8000f8ec03f */
[----:B------:R-:W-:-:S04]  /*3d50*/  ULEA UR4, UR4, UR5, 0x3 ;  /* 0x0000000504047291 */ /* 0x000fc8000f8e183f */
[----:B------:R-:W-:-:S06]  /*3d60*/  UIADD3 UR4, UR4, 0x36048, URZ ;  /* 0x0003604804047890 */ /* 0x000fcc000fffe03f */
[----:B------:R-:W-:-:S05]  /*3d70*/  IMAD.U32 R0, RZ, RZ, UR4 ;  /* 0x00000004ff007e24 */ /* 0x000fca000f8e00ff */
[----:B------:R-:W-:-:S04]  /*3d80*/  PRMT R6, R6, 0x654, R0 ;  /* 0x0000065406067816 */ /* 0x000fc80000000000 */
[----:B------:R1:W-:Y:S03]  /*3d90*/  SYNCS.ARRIVE.TRANS64.RED.A1T0 RZ, [R6+URZ], RZ ;  /* 0x000000ff06ff79a7 */ /* 0x0003e6000810043f */
.L_x_27:
[----:B------:R-:W-:Y:S05]  /*3da0*/  BSYNC B0 ;  /* 0x0000000000007941 */ /* 0x000fea0003800000 */
.L_x_26:
[----:B------:R-:W-:-:S06]  /*3db0*/  UISETP.GT.U32.AND UP0, UPT, UR6, 0x1, UPT ;  /* 0x000000010600788c */ /* 0x000fcc000bf04070 */
[----:B------:R-:W-:-:S13]  /*3dc0*/  PLOP3.LUT P0, PT, PT, PT, UP0, 0x80, 0x0 ;  /* 0x000000000000781c */ /* 0x000fda0003f0f008 */
[----:B------:R-:W-:Y:S05]  /*3dd0*/  @P0 BRA `(.L_x_24) ;  /* 0x0000000000040947 */ /* 0x000fea0003800000 */
[----:B------:R-:W-:Y:S01]  /*3de0*/  BPT.TRAP 0x1 ;  /* 0x000000040000795c */ /* 0x000fe20000300000 */
.L_x_24:
[----:B------:R-:W2:Y:S01]  /*3df0*/  S2R R3, SR_CTAID.Y ;  /* 0x0000000000037919 */ /* 0x000ea20000002600 */
[----:B------:R-:W-:Y:S01]  /*3e00*/  LEA.HI R0, R8, R7, RZ, 0x2 ;  /* 0x0000000708007211 */ /* 0x000fe200078f10ff */
[----:B------:R-:W-:Y:S01]  /*3e10*/  ULDC.64 UR4, c[0x0][0x280] ;  /* 0x0000a00000047ab9 */ /* 0x000fe20000000a00 */
[----:B------:R-:W3:Y:S02]  /*3e20*/  S2R R4, SR_CTAID.X ;  /* 0x0000000000047919 */ /* 0x000ee40000002500 */
[--C-:B------:R-:W-:Y:S02]  /*3e30*/  SHF.R.S32.HI R14, RZ, 0x2, R0.reuse ;  /* 0x00000002ff0e7819 */ /* 0x100fe40000011400 */
[----:B------:R-:W-:Y:S02]  /*3e40*/  SHF.R.S32.HI R15, RZ, 0x1f, R0 ;  /* 0x0000001fff0f7819 */ /* 0x000fe40000011400 */
[----:B------:R-:W-:Y:S02]  /*3e50*/  LOP3.LUT R0, R0, 0x7ffffffc, RZ, 0xc0, !PT ;  /* 0x7ffffffc00007812 */ /* 0x000fe400078ec0ff */
[----:B------:R-:W-:-:S03]  /*3e60*/  LEA.HI R15, R15, R14, RZ, 0x3 ;  /* 0x0000000e0f0f7211 */ /* 0x000fc600078f18ff */
[----:B------:R-:W-:Y:S01]  /*3e70*/  IMAD.IADD R0, R7, 0x1, -R0 ;  /* 0x0000000107007824 */ /* 0x000fe200078e0a00 */
[----:B------:R-:W-:Y:S02]  /*3e80*/  LOP3.LUT R15, R15, 0xfffffff8, RZ, 0xc0, !PT ;  /* 0xfffffff80f0f7812 */ /* 0x000fe400078ec0ff */
[----:B------:R-:W-:Y:S01]  /*3e90*/  LEA.HI R7, R8, R7, RZ, 0x5 ;  /* 0x0000000708077211 */ /* 0x000fe200078f28ff */
[----:B------:R-:W-:Y:S02]  /*3ea0*/  IMAD.SHL.U32 R0, R0, 0x2, RZ ;  /* 0x0000000200007824 */ /* 0x000fe400078e00ff */
[----:B------:R-:W-:-:S03]  /*3eb0*/  IMAD.IADD R14, R14, 0x1, -R15 ;  /* 0x000000010e0e7824 */ /* 0x000fc600078e0a0f */
[----:B------:R-:W-:Y:S02]  /*3ec0*/  SHF.R.S32.HI R2, RZ, 0x1f, R0 ;  /* 0x0000001fff027819 */ /* 0x000fe40000011400 */
[--C-:B------:R-:W-:Y:S01]  /*3ed0*/  SHF.R.S32.HI R15, RZ, 0x1f, R14.reuse ;  /* 0x0000001fff0f7819 */ /* 0x100fe2000001140e */
[----:B--2---:R-:W-:Y:S02]  /*3ee0*/  IMAD.SHL.U32 R3, R3, 0x80, RZ ;  /* 0x0000008003037824 */ /* 0x004fe400078e00ff */
[----:B---3--:R-:W-:-:S03]  /*3ef0*/  IMAD.WIDE R12, R4, 0x100, R14 ;  /* 0x00000100040c7825 */ /* 0x008fc600078e020e */
[C---:B------:R-:W-:Y:S02]  /*3f00*/  IADD3 R10, P1, R3.reuse, R0, RZ ;  /* 0x00000000030a7210 */ /* 0x040fe40007f3e0ff */
[C---:B------:R-:W-:Y:S02]  /*3f10*/  ISETP.GE.AND P0, PT, R3.reuse, UR5, PT ;  /* 0x0000000503007c0c */ /* 0x040fe4000bf06270 */
[----:B------:R-:W-:Y:S02]  /*3f20*/  IADD3 R0, -R0, UR5, -R3 ;  /* 0x0000000500007c10 */ /* 0x000fe4000fffe903 */
[----:B------:R-:W-:Y:S01]  /*3f30*/  LEA.HI.X.SX32 R11, R3, R2, 0x1, P1 ;  /* 0x00000002030b7211 */ /* 0x000fe200008f0eff */
[----:B------:R-:W-:Y:S01]  /*3f40*/  IMAD.SHL.U32 R3, R4, 0x100, RZ ;  /* 0x0000010004037824 */ /* 0x000fe200078e00ff */
[----:B------:R-:W-:-:S04]  /*3f50*/  SHF.R.S32.HI R2, RZ, 0x5, R7 ;  /* 0x00000005ff027819 */ /* 0x000fc80000011407 */
[----:B------:R-:W-:Y:S01]  /*3f60*/  ISETP.GE.OR P0, PT, R3, UR4, P0 ;  /* 0x0000000403007c0c */ /* 0x000fe20008706670 */
[----:B------:R-:W-:-:S04]  /*3f70*/  IMAD.WIDE R12, R2, 0x10, R12 ;  /* 0x00000010020c7825 */ /* 0x000fc800078e020c */
[----:B------:R-:W-:-:S05]  /*3f80*/  IMAD R2, R2, -0x10, -R3 ;  /* 0xfffffff002027824 */ /* 0x000fca00078e0a03 */
[----:B------:R-:W-:-:S03]  /*3f90*/  IADD3 R14, R2, UR4, -R14 ;  /* 0x00000004020e7c10 */ /* 0x000fc6000fffe80e */
[----:B------:R-:W-:Y:S05]  /*3fa0*/  @P0 EXIT ;  /* 0x000000000000094d */ /* 0x000fea0003800000 */
[----:B------:R-:W-:Y:S01]  /*3fb0*/  FSETP.NEU.AND P2, PT, RZ, UR16, PT ;  /* 0x00000010ff007c0b */ /* 0x000fe2000bf4d000 */
[----:B------:R-:W-:Y:S01]  /*3fc0*/  ULDC.64 UR18, c[0x0][0x658] ;  /* 0x0001960000127ab9 */ /* 0x000fe20000000a00 */
[----:B------:R-:W-:Y:S01]  /*3fd0*/  ISETP.GT.AND P0, PT, R14, RZ, PT ;  /* 0x000000ff0e00720c */ /* 0x000fe20003f04270 */
[----:B------:R-:W-:Y:S01]  /*3fe0*/  IMAD R2, R13, UR18, RZ ;  /* 0x000000120d027c24 */ /* 0x000fe2000f8e02ff */
[----:B------:R-:W-:Y:S02]  /*3ff0*/  USHF.L.U64.HI UR5, UR18, 0x3, UR19 ;  /* 0x0000000312057899 */ /* 0x000fe40008010213 */
[----:B------:R-:W-:Y:S01]  /*4000*/  IMAD.WIDE.U32 R4, R12, UR18, R10 ;  /* 0x000000120c047c25 */ /* 0x000fe2000f8e000a */
[----:B------:R-:W-:Y:S01]  /*4010*/  USHF.L.U32 UR4, UR18, 0x3, URZ ;  /* 0x0000000312047899 */ /* 0x000fe2000800063f */
[----:B------:R-:W-:Y:S02]  /*4020*/  ISETP.GT.AND P1, PT, R0, RZ, P0 ;  /* 0x000000ff0000720c */ /* 0x000fe40000724270 */
[----:B------:R-:W-:-:S04]  /*4030*/  IMAD R2, R12, UR19, R2 ;  /* 0x000000130c027c24 */ /* 0x000fc8000f8e0202 */
[----:B------:R-:W-:Y:S01]  /*4040*/  IMAD.IADD R3, R5, 0x1, R2 ;  /* 0x0000000105037824 */ /* 0x000fe200078e0202 */
[----:B------:R-:W-:Y:S06]  /*4050*/  @!P2 BRA `(.L_x_28) ;  /* 0x000000b000c0a947 */ /* 0x000fec0003800000 */
[----:B------:R-:W-:Y:S01]  /*4060*/  ULDC.64 UR6, c[0x0][0x650] ;  /* 0x0001940000067ab9 */ /* 0x000fe20000000a00 */
[----:B------:R-:W-:Y:S01]  /*4070*/  ULDC.64 UR20, c[0x0][0x630] ;  /* 0x00018c0000147ab9 */ /* 0x000fe20000000a00 */
[C---:B------:R-:W-:Y:S01]  /*4080*/  LEA R2, P2, R4.reuse, UR6, 0x1 ;  /* 0x0000000604027c11 */ /* 0x040fe2000f8408ff */
[----:B-1----:R-:W-:Y:S01]  /*4090*/  IMAD R6, R13, UR20, RZ ;  /* 0x000000140d067c24 */ /* 0x002fe2000f8e02ff */
[----:B------:R-:W-:Y:S01]  /*40a0*/  ULDC.64 UR22, c[0x0][0x628] ;  /* 0x00018a0000167ab9 */ /* 0x000fe20000000a00 */
[----:B------:R-:W2:Y:S01]  /*40b0*/  LDL.LU R16, [R1] ;  /* 0x0000000001107983 */ /* 0x000ea20000300800 */
[----:B------:R-:W-:Y:S01]  /*40c0*/  LEA.HI.X R3, R4, UR7, R3, 0x1, P2 ;  /* 0x0000000704037c11 */ /* 0x000fe200090f0c03 */
[C---:B------:R-:W-:Y:S02]  /*40d0*/  IMAD R6, R12.reuse, UR21, R6 ;  /* 0x000000150c067c24 */ /* 0x040fe4000f8e0206 */
[----:B------:R-:W-:-:S03]  /*40e0*/  IMAD.WIDE.U32 R4, R12, UR20, R10 ;  /* 0x000000140c047c25 */ /* 0x000fc6000f8e000a */
[----:B------:R-:W-:Y:S02]  /*40f0*/  LEA R8, P2, R4, UR22, 0x1 ;  /* 0x0000001604087c11 */ /* 0x000fe4000f8408ff */
[----:B------:R-:W-:-:S04]  /*4100*/  IADD3 R5, R5, R6, RZ ;  /* 0x0000000605057210 */ /* 0x000fc80007ffe0ff */
[----:B------:R-:W-:-:S05]  /*4110*/  LEA.HI.X R9, R4, UR23, R5, 0x1, P2 ;  /* 0x0000001704097c11 */ /* 0x000fca00090f0c05 */
[----:B------:R-:W3:Y:S01]  /*4120*/  @P1 LDG.E.LTC128B.U16 R15, desc[UR14][R8.64] ;  /* 0x0000000e080f1981 */ /* 0x000ee2000c1e1520 */
[----:B------:R-:W-:Y:S01]  /*4130*/  ISETP.GT.AND P2, PT, R0, 0x1, P0 ;  /* 0x000000010000780c */ /* 0x000fe20000744270 */
[----:B------:R-:W-:Y:S01]  /*4140*/  BSSY B0, `(.L_x_29) ;  /* 0x0000008000007945 */ /* 0x000fe20003800000 */
[----:B---3--:R-:W-:-:S05]  /*4150*/  HADD2.F32 R4, -RZ, R15.H0_H0 ;  /* 0x2000000fff047230 */ /* 0x008fca0000004100 */
[----:B------:R-:W-:-:S04]  /*4160*/  FMUL R4, R4, UR16 ;  /* 0x0000001004047c20 */ /* 0x000fc80008400000 */
[----:B--2---:R-:W-:-:S05]  /*4170*/  FFMA R4, R16, UR13, R4 ;  /* 0x0000000d10047c23 */ /* 0x004fca0008000004 */
[----:B------:R-:W-:-:S05]  /*4180*/  F2FP.F16.F32.PACK_AB R4, RZ, R4 ;  /* 0x00000004ff04723e */ /* 0x000fca00000000ff */
[----:B------:R1:W-:Y:S01]  /*4190*/  @P1 STG.E.U16 desc[UR14][R2.64], R4 ;  /* 0x0000000402001986 */ /* 0x0003e2000c10150e */
[----:B------:R-:W-:Y:S05]  /*41a0*/  @!P2 BRA `(.L_x_30) ;  /* 0x000000000004a947 */ /* 0x000fea0003800000 */
[----:B------:R2:W5:Y:S02]  /*41b0*/  LDG.E.LTC128B.U16 R15, desc[UR14][R8.64+0x2] ;  /* 0x0000020e080f7981 */ /* 0x000564000c1e1520 */
.L_x_30:
[----:B------:R-:W-:Y:S05]  /*41c0*/  BSYNC B0 ;  /* 0x0000000000007941 */ /* 0x000fea0003800000 */
.L_x_29:
[----:B------:R-:W3:Y:S01]  /*41d0*/  LDL.LU R5, [R1+0x4] ;  /* 0x0000040001057983 */ /* 0x000ee20000300800 */
[----:B-1---5:R-:W-:Y:S01]  /*41e0*/  HADD2.F32 R4, -RZ, R15.H0_H0 ;  /* 0x2000000fff047230 */ /* 0x022fe20000004100 */
[----:B------:R-:W-:Y:S02]  /*41f0*/  USHF.L.U64.HI UR11, UR20, 0x3, UR21 ;  /* 0x00000003140b7899 */ /* 0x000fe40008010215 */
[----:B------:R-:W-:Y:S02]  /*4200*/  USHF.L.U32 UR10, UR20, 0x3, URZ ;  /* 0x00000003140a7899 */ /* 0x000fe4000800063f */
[----:B------:R-:W-:Y:S02]  /*4210*/  IMAD.U32 R17, RZ, RZ, UR20 ;  /* 0x00000014ff117e24 */ /* 0x000fe4000f8e00ff */
[----:B------:R-:W-:Y:S01]  /*4220*/  FMUL R4, R4, UR16 ;  /* 0x0000001004047c20 */ /* 0x000fe20008400000 */
[----:B------:R-:W4:Y:S03]  /*4230*/  LDL.LU R18, [R1+0x8] ;  /* 0x0000080001127983 */ /* 0x000f260000300800 */
[----:B---3--:R-:W-:-:S05]  /*4240*/  FFMA R4, R5, UR13, R4 ;  /* 0x0000000d05047c23 */ /* 0x008fca0008000004 */
[----:B------:R-:W-:-:S05]  /*4250*/  F2FP.F16.F32.PACK_AB R4, RZ, R4 ;  /* 0x00000004ff04723e */ /* 0x000fca00000000ff */
[----:B------:R1:W-:Y:S02]  /*4260*/  @P2 STG.E.U16 desc[UR14][R2.64+0x2], R4 ;  /* 0x0000020402002986 */ /* 0x0003e4000c10150e */
[----:B-1----:R-:W-:-:S03]  /*4270*/  IMAD.WIDE.U32 R4, R12, R17, UR10 ;  /* 0x0000000a0c047e25 */ /* 0x002fc6000f8e0011 */
[----:B------:R-:W-:-:S04]  /*4280*/  IADD3 R4, P1, R10, R4, RZ ;  /* 0x000000040a047210 */ /* 0x000fc80007f3e0ff */
[----:B------:R-:W-:Y:S02]  /*4290*/  IADD3.X R5, R11, R6, R5, P1, !PT ;  /* 0x000000060b057210 */ /* 0x000fe40000ffe405 */
[----:B------:R-:W-:Y:S02]  /*42a0*/  ISETP.GT.AND P1, PT, R14, 0x8, PT ;  /* 0x000000080e00780c */ /* 0x000fe40003f24270 */
[----:B------:R-:W-:Y:S02]  /*42b0*/  LEA R6, P3, R4, UR22, 0x1 ;  /* 0x0000001604067c11 */ /* 0x000fe4000f8608ff */
[----:B------:R-:W-:Y:S02]  /*42c0*/  ISETP.GT.AND P2, PT, R0, RZ, P1 ;  /* 0x000000ff0000720c */ /* 0x000fe40000f44270 */
[----:B------:R-:W-:-:S11]  /*42d0*/  LEA.HI.X R7, R4, UR23, R5, 0x1, P3 ;  /* 0x0000001704077c11 */ /* 0x000fd600098f0c05 */
[----:B------:R-:W3:Y:S01]  /*42e0*/  @P2 LDG.E.LTC128B.U16 R15, desc[UR14][R6.64] ;  /* 0x0000000e060f2981 */ /* 0x000ee2000c1e1520 */
[----:B------:R-:W-:Y:S01]  /*42f0*/  USHF.L.U32 UR8, UR4, 0x1, URZ ;  /* 0x0000000104087899 */ /* 0x000fe2000800063f */
[----:B------:R-:W-:Y:S01]  /*4300*/  ISETP.GT.AND P3, PT, R0, 0x1, P1 ;  /* 0x000000010000780c */ /* 0x000fe20000f64270 */
[----:B------:R-:W-:Y:S01]  /*4310*/  USHF.L.U64.HI UR5, UR4, 0x1, UR5 ;  /* 0x0000000104057899 */ /* 0x000fe20008010205 */
[----:B------:R-:W-:Y:S03]  /*4320*/  BSSY B0, `(.L_x_31) ;  /* 0x000000b000007945 */ /* 0x000fe60003800000 */
[----:B------:R-:W-:Y:S01]  /*4330*/  IADD3 R4, P4, R2, UR8, RZ ;  /* 0x0000000802047c10 */ /* 0x000fe2000ff9e0ff */
[----:B---3--:R-:W-:-:S05]  /*4340*/  HADD2.F32 R5, -RZ, R15.H0_H0 ;  /* 0x2000000fff057230 */ /* 0x008fca0000004100 */
[----:B------:R-:W-:-:S04]  /*4350*/  FMUL R5, R5, UR16 ;  /* 0x0000001005057c20 */ /* 0x000fc80008400000 */
[----:B----4-:R-:W-:-:S05]  /*4360*/  FFMA R5, R18, UR13, R5 ;  /* 0x0000000d12057c23 */ /* 0x010fca0008000005 */
[----:B------:R-:W-:-:S04]  /*4370*/  F2FP.F16.F32.PACK_AB R5, RZ, R5 ;  /* 0x00000005ff05723e */ /* 0x000fc800000000ff */
[----:B------:R-:W-:Y:S02]  /*4380*/  PRMT R16, R5, 0x7610, R16 ;  /* 0x0000761005107816 */ /* 0x000fe40000000010 */
[----:B------:R-:W-:-:S05]  /*4390*/  IADD3.X R5, R3, UR5, RZ, P4, !PT ;  /* 0x0000000503057c10 */ /* 0x000fca000a7fe4ff */
[----:B------:R1:W-:Y:S01]  /*43a0*/  @P2 STG.E.U16 desc[UR14][R4.64], R16 ;  /* 0x0000001004002986 */ /* 0x0003e2000c10150e */
[----:B------:R-:W-:Y:S05]  /*43b0*/  @!P3 BRA `(.L_x_32) ;  /* 0x000000000004b947 */ /* 0x000fea0003800000 */
[----:B------:R3:W5:Y:S02]  /*43c0*/  LDG.E.LTC128B.U16 R15, desc[UR14][R6.64+0x2] ;  /* 0x0000020e060f7981 */ /* 0x000764000c1e1520 */
.L_x_32:
[----:B------:R-:W-:Y:S05]  /*43d0*/  BSYNC B0 ;  /* 0x0000000000007941 */ /* 0x000fea0003800000 */
.L_x_31:
[----:B------:R-:W4:Y:S01]  /*43e0*/  LDL.LU R18, [R1+0xc] ;  /* 0x00000c0001127983 */ /* 0x000f220000300800 */
[----:B-1---5:R-:W-:Y:S01]  /*43f0*/  HADD2.F32 R16, -RZ, R15.H0_H0 ;  /* 0x2000000fff107230 */ /* 0x022fe20000004100 */
[----:B------:R-:W-:Y:S01]  /*4400*/  ISETP.GT.AND P2, PT, R0, 0x8, P0 ;  /* 0x000000080000780c */ /* 0x000fe20000744270 */
[----:B------:R-:W-:Y:S03]  /*4410*/  BSSY B0, `(.L_x_33) ;  /* 0x0000007000007945 */ /* 0x000fe60003800000 */
[----:B------:R-:W-:-:S04]  /*4420*/  FMUL R16, R16, UR16 ;  /* 0x0000001010107c20 */ /* 0x000fc80008400000 */
[----:B----4-:R-:W-:-:S05]  /*4430*/  FFMA R16, R18, UR13, R16 ;  /* 0x0000000d12107c23 */ /* 0x010fca0008000010 */
[----:B------:R-:W-:-:S05]  /*4440*/  F2FP.F16.F32.PACK_AB R16, RZ, R16 ;  /* 0x00000010ff10723e */ /* 0x000fca00000000ff */
[----:B------:R1:W-:Y:S01]  /*4450*/  @P3 STG.E.U16 desc[UR14][R4.64+0x2], R16 ;  /* 0x0000021004003986 */ /* 0x0003e2000c10150e */
[----:B------:R-:W-:Y:S05]  /*4460*/  @!P2 BRA `(.L_x_34) ;  /* 0x000000000004a947 */ /* 0x000fea0003800000 */
[----:B------:R4:W5:Y:S02]  /*4470*/  LDG.E.LTC128B.U16 R15, desc[UR14][R8.64+0x10] ;  /* 0x0000100e080f7981 */ /* 0x000964000c1e1520 */
.L_x_34:
[----:B------:R-:W-:Y:S05]  /*4480*/  BSYNC B0 ;  /* 0x0000000000007941 */ /* 0x000fea0003800000 */
.L_x_33:
[----:B------:R-:W2:Y:S01]  /*4490*/  LDL.LU R18, [R1+0x10] ;  /* 0x0000100001127983 */ /* 0x000ea20000300800 */
[----:B-1---5:R-:W-:Y:S01]  /*44a0*/  HADD2.F32 R16, -RZ, R15.H0_H0 ;  /* 0x2000000fff107230 */ /* 0x022fe20000004100 */
[----:B------:R-:W-:Y:S04]  /*44b0*/  BSSY B0, `(.L_x_35) ;  /* 0x0000008000007945 */ /* 0x000fe80003800000 */
[----:B------:R-:W-:-:S04]  /*44c0*/  FMUL R16, R16, UR16 ;  /* 0x0000001010107c20 */ /* 0x000fc80008400000 */
[----:B--2---:R-:W-:-:S05]  /*44d0*/  FFMA R16, R18, UR13, R16 ;  /* 0x0000000d12107c23 */ /* 0x004fca0008000010 */
[----:B------:R-:W-:-:S05]  /*44e0*/  F2FP.F16.F32.PACK_AB R16, RZ, R16 ;  /* 0x00000010ff10723e */ /* 0x000fca00000000ff */
[----:B------:R1:W-:Y:S01]  /*44f0*/  @P2 STG.E.U16 desc[UR14][R2.64+0x10], R16 ;  /* 0x0000101002002986 */ /* 0x0003e2000c10150e */
[----:B------:R-:W-:-:S13]  /*4500*/  ISETP.GT.AND P2, PT, R0, 0x9, P0 ;  /* 0x000000090000780c */ /* 0x000fda0000744270 */
[----:B-1----:R-:W-:Y:S05]  /*4510*/  @!P2 BRA `(.L_x_36) ;  /* 0x000000000004a947 */ /* 0x002fea0003800000 */
[----:B------:R1:W5:Y:S02]  /*4520*/  LDG.E.LTC128B.U16 R15, desc[UR14][R8.64+0x12] ;  /* 0x0000120e080f7981 */ /* 0x000364000c1e1520 */
.L_x_36:
[----:B------:R-:W-:Y:S05]  /*4530*/  BSYNC B0 ;  /* 0x0000000000007941 */ /* 0x000fea0003800000 */
.L_x_35:
[----:B------:R-:W2:Y:S01]  /*4540*/  LDL.LU R18, [R1+0x14] ;  /* 0x0000140001127983 */ /* 0x000ea20000300800 */
[----:B-----5:R-:W-:Y:S01]  /*4550*/  HADD2.F32 R16, -RZ, R15.H0_H0 ;  /* 0x2000000fff107230 */ /* 0x020fe20000004100 */
[----:B------:R-:W-:Y:S01]  /*4560*/  ISETP.GT.AND P3, PT, R0, 0x8, P1 ;  /* 0x000000080000780c */ /* 0x000fe20000f64270 */
[----:B------:R-:W-:Y:S03]  /*4570*/  BSSY B0, `(.L_x_37) ;  /* 0x0000007000007945 */ /* 0x000fe60003800000 */
[----:B------:R-:W-:-:S04]  /*4580*/  FMUL R16, R16, UR16 ;  /* 0x0000001010107c20 */ /* 0x000fc80008400000 */
[----:B--2---:R-:W-:-:S05]  /*4590*/  FFMA R16, R18, UR13, R16 ;  /* 0x0000000d12107c23 */ /* 0x004fca0008000010 */
[----:B------:R-:W-:-:S05]  /*45a0*/  F2FP.F16.F32.PACK_AB R16, RZ, R16 ;  /* 0x00000010ff10723e */ /* 0x000fca00000000ff */
[----:B------:R2:W-:Y:S01]  /*45b0*/  @P2 STG.E.U16 desc[UR14][R2.64+0x12], R16 ;  /* 0x0000121002002986 */ /* 0x0005e2000c10150e */
[----:B------:R-:W-:Y:S05]  /*45c0*/  @!P3 BRA `(.L_x_38) ;  /* 0x000000000004b947 */ /* 0x000fea0003800000 */
[----:B------:R0:W5:Y:S02]  /*45d0*/  LDG.E.LTC128B.U16 R15, desc[UR14][R6.64+0x10] ;  /* 0x0000100e060f7981 */ /* 0x000164000c1e1520 */
.L_x_38:
[----:B------:R-:W-:Y:S05]  /*45e0*/  BSYNC B0 ;  /* 0x0000000000007941 */ /* 0x000fea0003800000 */
.L_x_37:
[----:B------:R-:W3:Y:S01]  /*45f0*/  LDL.LU R18, [R1+0x18] ;  /* 0x0000180001127983 */ /* 0x000ee20000300800 */
[----:B--2--5:R-:W-:Y:S01]  /*4600*/  HADD2.F32 R16, -RZ, R15.H0_H0 ;  /* 0x2000000fff107230 */ /* 0x024fe20000004100 */
[----:B------:R-:W-:Y:S01]  /*4610*/  ISETP.GT.AND P2, PT, R0, 0x9, P1 ;  /* 0x000000090000780c */ /* 0x000fe20000f44270 */
[----:B------:R-:W-:Y:S03]  /*4620*/  BSSY B0, `(.L_x_39) ;  /* 0x0000007000007945 */ /* 0x000fe60003800000 */
[----:B------:R-:W-:-:S04]  /*4630*/  FMUL R16, R16, UR16 ;  /* 0x0000001010107c20 */ /* 0x000fc80008400000 */
[----:B---3--:R-:W-:-:S05]  /*4640*/  FFMA R16, R18, UR13, R16 ;  /* 0x0000000d12107c23 */ /* 0x008fca0008000010 */
[----:B------:R-:W-:-:S05]  /*4650*/  F2FP.F16.F32.PACK_AB R16, RZ, R16 ;  /* 0x00000010ff10723e */ /* 0x000fca00000000ff */
[----:B------:R2:W-:Y:S01]  /*4660*/  @P3 STG.E.U16 desc[UR14][R4.64+0x10], R16 ;  /* 0x0000101004003986 */ /* 0x0005e2000c10150e */
[----:B------:R-:W-:Y:S05]  /*4670*/  @!P2 BRA `(.L_x_40) ;  /* 0x000000000004a947 */ /* 0x000fea0003800000 */
[----:B------:R3:W5:Y:S02]  /*4680*/  LDG.E.LTC128B.U16 R15, desc[UR14][R6.64+0x12] ;  /* 0x0000120e060f7981 */ /* 0x000764000c1e1520 */
.L_x_40:
[----:B------:R-:W-:Y:S05]  /*4690*/  BSYNC B0 ;  /* 0x0000000000007941 */ /* 0x000fea0003800000 */
.L_x_39:
[----:B------:R-:W4:Y:S01]  /*46a0*/  LDL.LU R18, [R1+0x1c] ;  /* 0x00001c0001127983 */ /* 0x000f220000300800 */
[----:B--2--5:R-:W-:Y:S01]  /*46b0*/  HADD2.F32 R16, -RZ, R15.H0_H0 ;  /* 0x2000000fff107230 */ /* 0x024fe20000004100 */
        /* <DEDUP_REMOVED lines=8> */
.L_x_42:
[----:B------:R-:W-:Y:S05]  /*4740*/  BSYNC B0 ;  /* 0x0000000000007941 */ /* 0x000fea0003800000 */
.L_x_41:
        /* <DEDUP_REMOVED lines=10> */
.L_x_44:
[----:B------:R-:W-:Y:S05]  /*47f0*/  BSYNC B0 ;  /* 0x0000000000007941 */ /* 0x000fea0003800000 */
.L_x_43:
        /* <DEDUP_REMOVED lines=10> */
.L_x_46:
[----:B------:R-:W-:Y:S05]  /*48a0*/  BSYNC B0 ;  /* 0x0000000000007941 */ /* 0x000fea0003800000 */
.L_x_45:
        /* <DEDUP_REMOVED lines=10> */
.L_x_48:
[----:B------:R-:W-:Y:S05]  /*4950*/  BSYNC B0 ;  /* 0x0000000000007941 */ /* 0x000fea0003800000 */
.L_x_47:
        /* <DEDUP_REMOVED lines=10> */
.L_x_50:
[----:B------:R-:W-:Y:S05]  /*4a00*/  BSYNC B0 ;  /* 0x0000000000007941 */ /* 0x000fea0003800000 */
.L_x_49:
        /* <DEDUP_REMOVED lines=10> */
.L_x_52:
[----:B------:R-:W-:Y:S05]  /*4ab0*/  BSYNC B0 ;  /* 0x0000000000007941 */ /* 0x000fea0003800000 */
.L_x_51:
        /* <DEDUP_REMOVED lines=10> */
.L_x_54:
[----:B------:R-:W-:Y:S05]  /*4b60*/  BSYNC B0 ;  /* 0x0000000000007941 */ /* 0x000fea0003800000 */
.L_x_53:
        /* <DEDUP_REMOVED lines=10> */
.L_x_56:
[----:B------:R-:W-:Y:S05]  /*4c10*/  BSYNC B0 ;  /* 0x0000000000007941 */ /* 0x000fea0003800000 */
.L_x_55:
        /* <DEDUP_REMOVED lines=10> */
.L_x_58:
[----:B------:R-:W-:Y:S05]  /*4cc0*/  BSYNC B0 ;  /* 0x0000000000007941 */ /* 0x000fea0003800000 */
.L_x_57:
        /* <DEDUP_REMOVED lines=10> */
.L_x_60:
[----:B------:R-:W-:Y:S05]  /*4d70*/  BSYNC B0 ;  /* 0x0000000000007941 */ /* 0x000fea0003800000 */
.L_x_59:
        /* <DEDUP_REMOVED lines=10> */
.L_x_62:
[----:B------:R-:W-:Y:S05]  /*4e20*/  BSYNC B0 ;  /* 0x0000000000007941 */ /* 0x000fea0003800000 */
.L_x_61:
        /* <DEDUP_REMOVED lines=10> */
.L_x_64:
[----:B------:R-:W-:Y:S05]  /*4ed0*/  BSYNC B0 ;  /* 0x0000000000007941 */ /* 0x000fea0003800000 */
.L_x_63:
        /* <DEDUP_REMOVED lines=10> */
.L_x_66:
[----:B------:R-:W-:Y:S05]  /*4f80*/  BSYNC B0 ;  /* 0x0000000000007941 */ /* 0x000fea0003800000 */
.L_x_65:
        /* <DEDUP_REMOVED lines=10> */
.L_x_68:
[----:B------:R-:W-:Y:S05]  /*5030*/  BSYNC B0 ;  /* 0x0000000000007941 */ /* 0x000fea0003800000 */
.L_x_67:
        /* <DEDUP_REMOVED lines=10> */
.L_x_70:
[----:B------:R-:W-:Y:S05]  /*50e0*/  BSYNC B0 ;  /* 0x0000000000007941 */ /* 0x000fea0003800000 */
.L_x_69:
        /* <DEDUP_REMOVED lines=10> */
.L_x_72:
[----:B------:R-:W-:Y:S05]  /*5190*/  BSYNC B0 ;  /* 0x0000000000007941 */ /* 0x000fea0003800000 */
.L_x_71:
        /* <DEDUP_REMOVED lines=10> */
.L_x_74:
[----:B------:R-:W-:Y:S05]  /*5240*/  BSYNC B0 ;  /* 0x0000000000007941 */ /* 0x000fea0003800000 */
.L_x_73:
        /* <DEDUP_REMOVED lines=10> */
.L_x_76:
[----:B------:R-:W-:Y:S05]  /*52f0*/  BSYNC B0 ;  /* 0x0000000000007941 */ /* 0x000fea0003800000 */
.L_x_75:
        /* <DEDUP_REMOVED lines=10> */
.L_x_78:
[----:B------:R-:W-:Y:S05]  /*53a0*/  BSYNC B0 ;  /* 0x0000000000007941 */ /* 0x000fea0003800000 */
.L_x_77:
        /* <DEDUP_REMOVED lines=10> */
.L_x_80:
[----:B------:R-:W-:Y:S05]  /*5450*/  BSYNC B0 ;  /* 0x0000000000007941 */ /* 0x000fea0003800000 */
.L_x_79:
        /* <DEDUP_REMOVED lines=10> */
.L_x_82:
[----:B------:R-:W-:Y:S05]  /*5500*/  BSYNC B0 ;  /* 0x0000000000007941 */ /* 0x000fea0003800000 */
.L_x_81:
        /* <DEDUP_REMOVED lines=10> */
.L_x_84:
[----:B------:R-:W-:Y:S05]  /*55b0*/  BSYNC B0 ;  /* 0x0000000000007941 */ /* 0x000fea0003800000 */
.L_x_83:
        /* <DEDUP_REMOVED lines=10> */
.L_x_86:
[----:B------:R-:W-:Y:S05]  /*5660*/  BSYNC B0 ;  /* 0x0000000000007941 */ /* 0x000fea0003800000 */
.L_x_85:
        /* <DEDUP_REMOVED lines=10> */
.L_x_88:
[----:B------:R-:W-:Y:S05]  /*5710*/  BSYNC B0 ;  /* 0x0000000000007941 */ /* 0x000fea0003800000 */
.L_x_87:
        /* <DEDUP_REMOVED lines=10> */
.L_x_90:
[----:B------:R-:W-:Y:S05]  /*57c0*/  BSYNC B0 ;  /* 0x0000000000007941 */ /* 0x000fea0003800000 */
.L_x_89:
        /* <DEDUP_REMOVED lines=10> */
.L_x_92:
[----:B------:R-:W-:Y:S05]  /*5870*/  BSYNC B0 ;  /* 0x0000000000007941 */ /* 0x000fea0003800000 */
.L_x_91:
        /* <DEDUP_REMOVED lines=10> */
.L_x_94:
[----:B------:R-:W-:Y:S05]  /*5920*/  BSYNC B0 ;  /* 0x0000000000007941 */ /* 0x000fea0003800000 */
.L_x_93:
        /* <DEDUP_REMOVED lines=10> */
.L_x_96:
[----:B------:R-:W-:Y:S05]  /*59d0*/  BSYNC B0 ;  /* 0x0000000000007941 */ /* 0x000fea0003800000 */
.L_x_95:
        /* <DEDUP_REMOVED lines=10> */
.L_x_98:
[----:B------:R-:W-:Y:S05]  /*5a80*/  BSYNC B0 ;  /* 0x0000000000007941 */ /* 0x000fea0003800000 */
.L_x_97:
        /* <DEDUP_REMOVED lines=10> */
.L_x_100:
[----:B------:R-:W-:Y:S05]  /*5b30*/  BSYNC B0 ;  /* 0x0000000000007941 */ /* 0x000fea0003800000 */
.L_x_99:
        /* <DEDUP_REMOVED lines=10> */
.L_x_102:
[----:B------:R-:W-:Y:S05]  /*5be0*/  BSYNC B0 ;  /* 0x0000000000007941 */ /* 0x000fea0003800000 */
.L_x_101:
        /* <DEDUP_REMOVED lines=10> */
.L_x_104:
[----:B------:R-:W-:Y:S05]  /*5c90*/  BSYNC B0 ;  /* 0x0000000000007941 */ /* 0x000fea0003800000 */
.L_x_103:
        /* <DEDUP_REMOVED lines=10> */
.L_x_106:
[----:B------:R-:W-:Y:S05]  /*5d40*/  BSYNC B0 ;  /* 0x0000000000007941 */ /* 0x000fea0003800000 */
.L_x_105:
        /* <DEDUP_REMOVED lines=10> */
.L_x_108:
[----:B------:R-:W-:Y:S05]  /*5df0*/  BSYNC B0 ;  /* 0x0000000000007941 */ /* 0x000fea0003800000 */
.L_x_107:
        /* <DEDUP_REMOVED lines=10> */
.L_x_110:
[----:B------:R-:W-:Y:S05]  /*5ea0*/  BSYNC B0 ;  /* 0x0000000000007941 */ /* 0x000fea0003800000 */
.L_x_109:
        /* <DEDUP_REMOVED lines=10> */
.L_x_112:
[----:B------:R-:W-:Y:S05]  /*5f50*/  BSYNC B0 ;  /* 0x0000000000007941 */ /* 0x000fea0003800000 */
.L_x_111:
        /* <DEDUP_REMOVED lines=10> */
.L_x_114:
[----:B------:R-:W-:Y:S05]  /*6000*/  BSYNC B0 ;  /* 0x0000000000007941 */ /* 0x000fea0003800000 */
.L_x_113:
        /* <DEDUP_REMOVED lines=10> */
.L_x_116:
[----:B------:R-:W-:Y:S05]  /*60b0*/  BSYNC B0 ;  /* 0x0000000000007941 */ /* 0x000fea0003800000 */
.L_x_115:
        /* <DEDUP_REMOVED lines=10> */
.L_x_118:
[----:B------:R-:W-:Y:S05]  /*6160*/  BSYNC B0 ;  /* 0x0000000000007941 */ /* 0x000fea0003800000 */
.L_x_117:
        /* <DEDUP_REMOVED lines=10> */
.L_x_120:
[----:B------:R-:W-:Y:S05]  /*6210*/  BSYNC B0 ;  /* 0x0000000000007941 */ /* 0x000fea0003800000 */
.L_x_119:
        /* <DEDUP_REMOVED lines=10> */
.L_x_122:
[----:B------:R-:W-:Y:S05]  /*62c0*/  BSYNC B0 ;  /* 0x0000000000007941 */ /* 0x000fea0003800000 */
.L_x_121:
        /* <DEDUP_REMOVED lines=10> */
.L_x_124:
[----:B------:R-:W-:Y:S05]  /*6370*/  BSYNC B0 ;  /* 0x0000000000007941 */ /* 0x000fea0003800000 */
.L_x_123:
        /* <DEDUP_REMOVED lines=10> */
.L_x_126:
[----:B------:R-:W-:Y:S05]  /*6420*/  BSYNC B0 ;  /* 0x0000000000007941 */ /* 0x000fea0003800000 */
.L_x_125:
        /* <DEDUP_REMOVED lines=10> */
.L_x_128:
[----:B------:R-:W-:Y:S05]  /*64d0*/  BSYNC B0 ;  /* 0x0000000000007941 */ /* 0x000fea0003800000 */
.L_x_127:
        /* <DEDUP_REMOVED lines=10> */
.L_x_130:
[----:B------:R-:W-:Y:S05]  /*6580*/  BSYNC B0 ;  /* 0x0000000000007941 */ /* 0x000fea0003800000 */
.L_x_129:
        /* <DEDUP_REMOVED lines=10> */
.L_x_132:
[----:B------:R-:W-:Y:S05]  /*6630*/  BSYNC B0 ;  /* 0x0000000000007941 */ /* 0x000fea0003800000 */
.L_x_131:
        /* <DEDUP_REMOVED lines=10> */
.L_x_134:
[----:B------:R-:W-:Y:S05]  /*66e0*/  BSYNC B0 ;  /* 0x0000000000007941 */ /* 0x000fea0003800000 */
.L_x_133:
        /* <DEDUP_REMOVED lines=10> */
.L_x_136:
[----:B------:R-:W-:Y:S05]  /*6790*/  BSYNC B0 ;  /* 0x0000000000007941 */ /* 0x000fea0003800000 */
.L_x_135:
        /* <DEDUP_REMOVED lines=10> */
.L_x_138:
[----:B------:R-:W-:Y:S05]  /*6840*/  BSYNC B0 ;  /* 0x0000000000007941 */ /* 0x000fea0003800000 */
.L_x_137:
        /* <DEDUP_REMOVED lines=10> */
.L_x_140:
[----:B------:R-:W-:Y:S05]  /*68f0*/  BSYNC B0 ;  /* 0x0000000000007941 */ /* 0x000fea0003800000 */
.L_x_139:
        /* <DEDUP_REMOVED lines=10> */
.L_x_142:
[----:B------:R-:W-:Y:S05]  /*69a0*/  BSYNC B0 ;  /* 0x0000000000007941 */ /* 0x000fea0003800000 */
.L_x_141:
        /* <DEDUP_REMOVED lines=10> */
.L_x_144:
[----:B------:R-:W-:Y:S05]  /*6a50*/  BSYNC B0 ;  /* 0x0000000000007941 */ /* 0x000fea0003800000 */
.L_x_143:
        /* <DEDUP_REMOVED lines=10> */
.L_x_146:
[----:B------:R-:W-:Y:S05]  /*6b00*/  BSYNC B0 ;  /* 0x0000000000007941 */ /* 0x000fea0003800000 */
.L_x_145:
        /* <DEDUP_REMOVED lines=10> */
.L_x_148:
[----:B------:R-:W-:Y:S05]  /*6bb0*/  BSYNC B0 ;  /* 0x0000000000007941 */ /* 0x000fea0003800000 */
.L_x_147:
[----:B-1-34-:R-:W3:Y:S01]  /*6bc0*/  LDL.LU R9, [R1+0xf4] ;  /* 0x0000f40001097983 */ /* 0x01aee20000300800 */
[----:B-----5:R-:W-:Y:S01]  /*6bd0*/  HADD2.F32 R8, -RZ, R15.H0_H0 ;  /* 0x2000000fff087230 */ /* 0x020fe20000004100 */
        /* <DEDUP_REMOVED lines=8> */
.L_x_150:
[----:B------:R-:W-:Y:S05]  /*6c60*/  BSYNC B0 ;  /* 0x0000000000007941 */ /* 0x000fea0003800000 */
.L_x_149:
[----:B------:R-:W4:Y:S01]  /*6c70*/  LDL.LU R9, [R1+0xf8] ;  /* 0x0000f80001097983 */ /* 0x000f220000300800 */
[----:B-1---5:R-:W-:Y:S01]  /*6c80*/  HADD2.F32 R8, -RZ, R15.H0_H0 ;  /* 0x2000000fff087230 */ /* 0x022fe20000004100 */
[----:B------:R-:W-:Y:S01]  /*6c90*/  ISETP.GT.AND P1, PT, R0, 0x79, P1 ;  /* 0x000000790000780c */ /* 0x000fe20000f24270 */
[----:B------:R-:W-:Y:S01]  /*6ca0*/  BSSY B0, `(.L_x_151) ;  /* 0x0000008000007945 */ /* 0x000fe20003800000 */
[----:B------:R-:W-:Y:S02]  /*6cb0*/  IADD3 R18, P0, R12, 0x40, RZ ;  /* 0x000000400c127810 */ /* 0x000fe40007f1e0ff */
[----:B------:R-:W-:-:S04]  /*6cc0*/  FMUL R8, R8, UR16 ;  /* 0x0000001008087c20 */ /* 0x000fc80008400000 */
[----:B----4-:R-:W-:-:S05]  /*6cd0*/  FFMA R8, R9, UR13, R8 ;  /* 0x0000000d09087c23 */ /* 0x010fca0008000008 */
[----:B------:R-:W-:-:S05]  /*6ce0*/  F2FP.F16.F32.PACK_AB R8, RZ, R8 ;  /* 0x00000008ff08723e */ /* 0x000fca00000000ff */
[----:B------:R1:W-:Y:S01]  /*6cf0*/  @P2 STG.E.U16 desc[UR14][R4.64+0xf0], R8 ;  /* 0x0000f00804002986 */ /* 0x0003e2000c10150e */
[----:B------:R-:W-:Y:S05]  /*6d00*/  @!P1 BRA `(.L_x_152) ;  /* 0x0000000000049947 */ /* 0x000fea0003800000 */
[----:B------:R4:W5:Y:S02]  /*6d10*/  LDG.E.LTC128B.U16 R15, desc[UR14][R6.64+0xf2] ;  /* 0x0000f20e060f7981 */ /* 0x000964000c1e1520 */
.L_x_152:
[----:B------:R-:W-:Y:S05]  /*6d20*/  BSYNC B0 ;  /* 0x0000000000007941 */ /* 0x000fea0003800000 */
.L_x_151:
[----:B-1----:R-:W2:Y:S01]  /*6d30*/  LDL.LU R8, [R1+0xfc] ;  /* 0x0000fc0001087983 */ /* 0x002ea20000300800 */
[----:B0--345:R-:W-:Y:S02]  /*6d40*/  HADD2.F32 R6, -RZ, R15.H0_H0 ;  /* 0x2000000fff067230 */ /* 0x039fe40000004100 */
[----:B------:R-:W-:Y:S01]  /*6d50*/  IMAD.X R7, RZ, RZ, R13, P0 ;  /* 0x000000ffff077224 */ /* 0x000fe200000e060d */
[----:B------:R-:W-:Y:S02]  /*6d60*/  ISETP.GT.AND P0, PT, R14, 0x40, PT ;  /* 0x000000400e00780c */ /* 0x000fe40003f04270 */
[----:B------:R-:W-:Y:S01]  /*6d70*/  FMUL R6, R6, UR16 ;  /* 0x0000001006067c20 */ /* 0x000fe20008400000 */
[----:B------:R-:W-:Y:S01]  /*6d80*/  IMAD R7, R7, UR20, RZ ;  /* 0x0000001407077c24 */ /* 0x000fe2000f8e02ff */
[----:B------:R-:W-:-:S03]  /*6d90*/  ISETP.GT.AND P3, PT, R0, RZ, P0 ;  /* 0x000000ff0000720c */ /* 0x000fc60000764270 */
[----:B------:R-:W-:Y:S02]  /*6da0*/  IMAD R19, R18, UR21, R7 ;  /* 0x0000001512137c24 */ /* 0x000fe4000f8e0207 */
[----:B--2---:R-:W-:Y:S01]  /*6db0*/  FFMA R6, R8, UR13, R6 ;  /* 0x0000000d08067c23 */ /* 0x004fe20008000006 */
[----:B------:R-:W-:-:S04]  /*6dc0*/  IMAD.WIDE.U32 R8, R18, UR20, R10 ;  /* 0x0000001412087c25 */ /* 0x000fc8000f8e000a */
[----:B------:R-:W-:Y:S01]  /*6dd0*/  F2FP.F16.F32.PACK_AB R16, RZ, R6 ;  /* 0x00000006ff10723e */ /* 0x000fe200000000ff */
[----:B------:R-:W-:Y:S01]  /*6de0*/  IMAD.IADD R7, R9, 0x1, R19 ;  /* 0x0000000109077824 */ /* 0x000fe200078e0213 */
[----:B------:R-:W-:-:S03]  /*6df0*/  LEA R6, P2, R8, UR22, 0x1 ;  /* 0x0000001608067c11 */ /* 0x000fc6000f8408ff */
[----:B------:R0:W-:Y:S01]  /*6e00*/  @P1 STG.E.U16 desc[UR14][R4.64+0xf2], R16 ;  /* 0x0000f21004001986 */ /* 0x0001e2000c10150e */
[----:B------:R-:W-:-:S05]  /*6e10*/  LEA.HI.X R7, R8, UR23, R7, 0x1, P2 ;  /* 0x0000001708077c11 */ /* 0x000fca00090f0c07 */
[----:B------:R-:W2:Y:S01]  /*6e20*/  @P3 LDG.E.LTC128B.U16 R15, desc[UR14][R6.64] ;  /* 0x0000000e060f3981 */ /* 0x000ea2000c1e1520 */
[----:B------:R-:W-:Y:S01]  /*6e30*/  USHF.L.U32 UR4, UR18, 0x6, URZ ;  /* 0x0000000612047899 */ /* 0x000fe2000800063f */
[----:B------:R-:W-:Y:S01]  /*6e40*/  ISETP.GT.AND P2, PT, R0, 0x1, P0 ;  /* 0x000000010000780c */ /* 0x000fe20000744270 */
[----:B------:R-:W-:Y:S01]  /*6e50*/  USHF.L.U64.HI UR6, UR18, 0x6, UR19 ;  /* 0x0000000612067899 */ /* 0x000fe20008010213 */
[----:B------:R-:W-:Y:S01]  /*6e60*/  BSSY B0, `(.L_x_153) ;  /* 0x000000c000007945 */ /* 0x000fe20003800000 */
[----:B------:R-:W-:Y:S02]  /*6e70*/  USHF.L.U32 UR7, UR4, 0x1, URZ ;  /* 0x0000000104077899 */ /* 0x000fe4000800063f */
[----:B------:R-:W-:Y:S01]  /*6e80*/  USHF.L.U64.HI UR4, UR4, 0x1, UR6 ;  /* 0x0000000104047899 */ /* 0x000fe20008010206 */
[----:B--2---:R-:W-:-:S05]  /*6e90*/  HADD2.F32 R8, -RZ, R15.H0_H0 ;  /* 0x2000000fff087230 */ /* 0x004fca0000004100 */
[----:B------:R-:W-:Y:S01]  /*6ea0*/  FMUL R9, R8, UR16 ;  /* 0x0000001008097c20 */ /* 0x000fe20008400000 */
[----:B------:R-:W-:-:S03]  /*6eb0*/  IADD3 R8, P1, R2, UR7, RZ ;  /* 0x0000000702087c10 */ /* 0x000fc6000ff3e0ff */
[----:B------:R-:W-:-:S05]  /*6ec0*/  FFMA R9, R152, UR13, R9 ;  /* 0x0000000d98097c23 */ /* 0x000fca0008000009 */
[----:B0-----:R-:W-:Y:S02]  /*6ed0*/  F2FP.F16.F32.PACK_AB R5, RZ, R9 ;  /* 0x00000009ff05723e */ /* 0x001fe400000000ff */
[----:B------:R-:W-:-:S05]  /*6ee0*/  IADD3.X R9, R3, UR4, RZ, P1, !PT ;  /* 0x0000000403097c10 */ /* 0x000fca0008ffe4ff */
[----:B------:R0:W-:Y:S01]  /*6ef0*/  @P3 STG.E.U16 desc[UR14][R8.64], R5 ;  /* 0x0000000508003986 */ /* 0x0001e2000c10150e */
[----:B------:R-:W-:Y:S05]  /*6f00*/  @!P2 BRA `(.L_x_154) ;  /* 0x000000000004a947 */ /* 0x000fea0003800000 */
[----:B------:R1:W5:Y:S02]  /*6f10*/  LDG.E.LTC128B.U16 R15, desc[UR14][R6.64+0x2] ;  /* 0x0000020e060f7981 */ /* 0x000364000c1e1520 */
.L_x_154:
[----:B------:R-:W-:Y:S05]  /*6f20*/  BSYNC B0 ;  /* 0x0000000000007941 */ /* 0x000fea0003800000 */
.L_x_153:
[----:B-----5:R-:W-:Y:S01]  /*6f30*/  HADD2.F32 R16, -RZ, R15.H0_H0 ;  /* 0x2000000fff107230 */ /* 0x020fe20000004100 */
[----:B------:R-:W-:Y:S01]  /*6f40*/  ISETP.GT.AND P1, PT, R14, 0x48, PT ;  /* 0x000000480e00780c */ /* 0x000fe20003f24270 */
[----:B0-----:R-:W-:Y:S01]  /*6f50*/  IMAD.WIDE.U32 R4, R18, R17, UR10 ;  /* 0x0000000a12047e25 */ /* 0x001fe2000f8e0011 */
[----:B------:R-:W-:Y:S03]  /*6f60*/  BSSY B0, `(.L_x_155) ;  /* 0x000000c000007945 */ /* 0x000fe60003800000 */
[----:B------:R-:W-:Y:S01]  /*6f70*/  FMUL R16, R16, UR16 ;  /* 0x0000001010107c20 */ /* 0x000fe20008400000 */
[----:B------:R-:W-:-:S03]  /*6f80*/  IADD3 R18, P3, R10, R4, RZ ;  /* 0x000000040a127210 */ /* 0x000fc60007f7e0ff */
[----:B------:R-:W-:Y:S01]  /*6f90*/  FFMA R16, R153, UR13, R16 ;  /* 0x0000000d99107c23 */ /* 0x000fe20008000010 */
[----:B------:R-:W-:Y:S02]  /*6fa0*/  IADD3.X R5, R11, R19, R5, P3, !PT ;  /* 0x000000130b057210 */ /* 0x000fe40001ffe405 */
[----:B------:R-:W-:Y:S02]  /*6fb0*/  ISETP.GT.AND P3, PT, R0, RZ, P1 ;  /* 0x000000ff0000720c */ /* 0x000fe40000f64270 */
[----:B------:R-:W-:Y:S02]  /*6fc0*/  F2FP.F16.F32.PACK_AB R16, RZ, R16 ;  /* 0x00000010ff10723e */ /* 0x000fe400000000ff */
[----:B------:R-:W-:-:S03]  /*6fd0*/  LEA R4, P4, R18, UR22, 0x1 ;  /* 0x0000001612047c11 */ /* 0x000fc6000f8808ff */
[----:B------:R0:W-:Y:S01]  /*6fe0*/  @P2 STG.E.U16 desc[UR14][R8.64+0x2], R16 ;  /* 0x0000021008002986 */ /* 0x0001e2000c10150e */
[----:B------:R-:W-:-:S05]  /*6ff0*/  LEA.HI.X R5, R18, UR23, R5, 0x1, P4 ;  /* 0x0000001712057c11 */ /* 0x000fca000a0f0c05 */
[----:B------:R-:W-:Y:S05]  /*7000*/  @!P3 BRA `(.L_x_156) ;  /* 0x000000000004b947 */ /* 0x000fea0003800000 */
[----:B------:R2:W5:Y:S02]  /*7010*/  LDG.E.LTC128B.U16 R15, desc[UR14][R4.64] ;  /* 0x0000000e040f7981 */ /* 0x000564000c1e1520 */
.L_x_156:
[----:B------:R-:W-:Y:S05]  /*7020*/  BSYNC B0 ;  /* 0x0000000000007941 */ /* 0x000fea0003800000 */
.L_x_155:
[----:B0----5:R-:W-:Y:S01]  /*7030*/  HADD2.F32 R16, -RZ, R15.H0_H0 ;  /* 0x2000000fff107230 */ /* 0x021fe20000004100 */
[----:B------:R-:W-:Y:S01]  /*7040*/  IADD3 R18, P4, R8, UR8, RZ ;  /* 0x0000000808127c10 */ /* 0x000fe2000ff9e0ff */
[----:B------:R-:W-:Y:S01]  /*7050*/  BSSY B0, `(.L_x_157) ;  /* 0x0000009000007945 */ /* 0x000fe20003800000 */
[----:B------:R-:W-:Y:S02]  /*7060*/  ISETP.GT.AND P2, PT, R0, 0x1, P1 ;  /* 0x000000010000780c */ /* 0x000fe40000f44270 */
[----:B------:R-:W-:-:S04]  /*7070*/  FMUL R19, R16, UR16 ;  /* 0x0000001010137c20 */ /* 0x000fc80008400000 */
[----:B------:R-:W-:-:S05]  /*7080*/  FFMA R19, R154, UR13, R19 ;  /* 0x0000000d9a137c23 */ /* 0x000fca0008000013 */
[----:B------:R-:W-:Y:S02]  /*7090*/  F2FP.F16.F32.PACK_AB R16, RZ, R19 ;  /* 0x00000013ff10723e */ /* 0x000fe400000000ff */
[----:B------:R-:W-:-:S05]  /*70a0*/  IADD3.X R19, R9, UR5, RZ, P4, !PT ;  /* 0x0000000509137c10 */ /* 0x000fca000a7fe4ff */
[----:B------:R0:W-:Y:S01]  /*70b0*/  @P3 STG.E.U16 desc[UR14][R18.64], R16 ;  /* 0x0000001012003986 */ /* 0x0001e2000c10150e */
[----:B------:R-:W-:Y:S05]  /*70c0*/  @!P2 BRA `(.L_x_158) ;  /* 0x000000000004a947 */ /* 0x000fea0003800000 */
[----:B------:R3:W5:Y:S02]  /*70d0*/  LDG.E.LTC128B.U16 R15, desc[UR14][R4.64+0x2] ;  /* 0x0000020e040f7981 */ /* 0x000764000c1e1520 */
.L_x_158:
[----:B------:R-:W-:Y:S05]  /*70e0*/  BSYNC B0 ;  /* 0x0000000000007941 */ /* 0x000fea0003800000 */
.L_x_157:
[----:B0----5:R-:W-:Y:S01]  /*70f0*/  HADD2.F32 R16, -RZ, R15.H0_H0 ;  /* 0x2000000fff107230 */ /* 0x021fe20000004100 */
[----:B------:R-:W-:Y:S01]  /*7100*/  ISETP.GT.AND P3, PT, R0, 0x8, P0 ;  /* 0x000000080000780c */ /* 0x000fe20000764270 */
[----:B------:R-:W-:Y:S03]  /*7110*/  BSSY B0, `(.L_x_159) ;  /* 0x0000007000007945 */ /* 0x000fe60003800000 */
[----:B------:R-:W-:-:S04]  /*7120*/  FMUL R16, R16, UR16 ;  /* 0x0000001010107c20 */ /* 0x000fc80008400000 */
[----:B------:R-:W-:-:S05]  /*7130*/  FFMA R16, R155, UR13, R16 ;  /* 0x0000000d9b107c23 */ /* 0x000fca0008000010 */
[----:B------:R-:W-:-:S05]  /*7140*/  F2FP.F16.F32.PACK_AB R16, RZ, R16 ;  /* 0x00000010ff10723e */ /* 0x000fca00000000ff */
[----:B------:R0:W-:Y:S01]  /*7150*/  @P2 STG.E.U16 desc[UR14][R18.64+0x2], R16 ;  /* 0x0000021012002986 */ /* 0x0001e2000c10150e */
[----:B------:R-:W-:Y:S05]  /*7160*/  @!P3 BRA `(.L_x_160) ;  /* 0x000000000004b947 */ /* 0x000fea0003800000 */
[----:B------:R4:W5:Y:S02]  /*7170*/  LDG.E.LTC128B.U16 R15, desc[UR14][R6.64+0x10] ;  /* 0x0000100e060f7981 */ /* 0x000964000c1e1520 */
.L_x_160:
[----:B------:R-:W-:Y:S05]  /*7180*/  BSYNC B0 ;  /* 0x0000000000007941 */ /* 0x000fea0003800000 */
.L_x_159:
        /* <DEDUP_REMOVED lines=9> */
.L_x_162:
[----:B------:R-:W-:Y:S05]  /*7220*/  BSYNC B0 ;  /* 0x0000000000007941 */ /* 0x000fea0003800000 */
.L_x_161:
[----:B-----5:R-:W-:Y:S01]  /*7230*/  HADD2.F32 R16, -RZ, R15.H0_H0 ;  /* 0x2000000fff107230 */ /* 0x020fe20000004100 */
        /* <DEDUP_REMOVED lines=8> */
.L_x_164:
[----:B------:R-:W-:Y:S05]  /*72c0*/  BSYNC B0 ;  /* 0x0000000000007941 */ /* 0x000fea0003800000 */
.L_x_163:
[----:B0----5:R-:W-:Y:S01]  /*72d0*/  HADD2.F32 R16, -RZ, R15.H0_H0 ;  /* 0x2000000fff107230 */ /* 0x021fe20000004100 */
[----:B------:R-:W-:Y:S01]  /*72e0*/  ISETP.GT.AND P2, PT, R0, 0x9, P1 ;  /* 0x000000090000780c */ /* 0x000fe20000f44270 */
[----:B------:R-:W-:Y:S01]  /*72f0*/  IMAD.U32 R21, RZ, RZ, UR8 ;  /* 0x00000008ff157e24 */ /* 0x000fe2000f8e00ff */
[----:B------:R-:W-:Y:S01]  /*7300*/  BSSY B0, `(.L_x_165) ;  /* 0x000000a000007945 */ /* 0x000fe20003800000 */
[----:B------:R-:W-:Y:S02]  /*7310*/  IMAD.U32 R23, RZ, RZ, UR5 ;  /* 0x00000005ff177e24 */ /* 0x000fe4000f8e00ff */
[----:B------:R-:W-:Y:S01]  /*7320*/  FMUL R19, R16, UR16 ;  /* 0x0000001010137c20 */ /* 0x000fe20008400000 */
[----:B------:R-:W-:-:S03]  /*7330*/  IADD3 R18, P4, P5, R21, UR7, R2 ;  /* 0x0000000715127c10 */ /* 0x000fc6000fd9e002 */
[----:B------:R-:W-:-:S05]  /*7340*/  FFMA R19, R158, UR13, R19 ;  /* 0x0000000d9e137c23 */ /* 0x000fca0008000013 */
[----:B------:R-:W-:Y:S02]  /*7350*/  F2FP.F16.F32.PACK_AB R16, RZ, R19 ;  /* 0x00000013ff10723e */ /* 0x000fe400000000ff */
[----:B------:R-:W-:-:S05]  /*7360*/  IADD3.X R19, R23, UR4, R3, P4, P5 ;  /* 0x0000000417137c10 */ /* 0x000fca000a7ea403 */
[----:B------:R0:W-:Y:S01]  /*7370*/  @P3 STG.E.U16 desc[UR14][R18.64+0x10], R16 ;  /* 0x0000101012003986 */ /* 0x0001e2000c10150e */
[----:B------:R-:W-:Y:S05]  /*7380*/  @!P2 BRA `(.L_x_166) ;  /* 0x000000000004a947 */ /* 0x000fea0003800000 */
[----:B------:R0:W5:Y:S02]  /*7390*/  LDG.E.LTC128B.U16 R15, desc[UR14][R4.64+0x12] ;  /* 0x0000120e040f7981 */ /* 0x000164000c1e1520 */
.L_x_166:
[----:B------:R-:W-:Y:S05]  /*73a0*/  BSYNC B0 ;  /* 0x0000000000007941 */ /* 0x000fea0003800000 */
.L_x_165:
        /* <DEDUP_REMOVED lines=9> */
.L_x_168:
[----:B------:R-:W-:Y:S05]  /*7440*/  BSYNC B0 ;  /* 0x0000000000007941 */ /* 0x000fea0003800000 */
.L_x_167:
        /* <DEDUP_REMOVED lines=9> */
.L_x_170:
[----:B------:R-:W-:Y:S05]  /*74e0*/  BSYNC B0 ;  /* 0x0000000000007941 */ /* 0x000fea0003800000 */
.L_x_169:
        /* <DEDUP_REMOVED lines=9> */
.L_x_172:
[----:B------:R-:W-:Y:S05]  /*7580*/  BSYNC B0 ;  /* 0x0000000000007941 */ /* 0x000fea0003800000 */
.L_x_171:
        /* <DEDUP_REMOVED lines=9> */
.L_x_174:
[----:B------:R-:W-:Y:S05]  /*7620*/  BSYNC B0 ;  /* 0x0000000000007941 */ /* 0x000fea0003800000 */
.L_x_173:
        /* <DEDUP_REMOVED lines=9> */
.L_x_176:
[----:B------:R-:W-:Y:S05]  /*76c0*/  BSYNC B0 ;  /* 0x0000000000007941 */ /* 0x000fea0003800000 */
.L_x_175:
        /* <DEDUP_REMOVED lines=9> */
.L_x_178:
[----:B------:R-:W-:Y:S05]  /*7760*/  BSYNC B0 ;  /* 0x0000000000007941 */ /* 0x000fea0003800000 */
.L_x_177:
        /* <DEDUP_REMOVED lines=9> */
.L_x_180:
[----:B------:R-:W-:Y:S05]  /*7800*/  BSYNC B0 ;  /* 0x0000000000007941 */ /* 0x000fea0003800000 */
.L_x_179:
        /* <DEDUP_REMOVED lines=9> */
.L_x_182:
[----:B------:R-:W-:Y:S05]  /*78a0*/  BSYNC B0 ;  /* 0x0000000000007941 */ /* 0x000fea0003800000 */
.L_x_181:
        /* <DEDUP_REMOVED lines=9> */
.L_x_184:
[----:B------:R-:W-:Y:S05]  /*7940*/  BSYNC B0 ;  /* 0x0000000000007941 */ /* 0x000fea0003800000 */
.L_x_183:
        /* <DEDUP_REMOVED lines=9> */
.L_x_186:
[----:B------:R-:W-:Y:S05]  /*79e0*/  BSYNC B0 ;  /* 0x0000000000007941 */ /* 0x000fea0003800000 */
.L_x_185:
        /* <DEDUP_REMOVED lines=9> */
.L_x_188:
[----:B------:R-:W-:Y:S05]  /*7a80*/  BSYNC B0 ;  /* 0x0000000000007941 */ /* 0x000fea0003800000 */
.L_x_187:
        /* <DEDUP_REMOVED lines=9> */
.L_x_190:
[----:B------:R-:W-:Y:S05]  /*7b20*/  BSYNC B0 ;  /* 0x0000000000007941 */ /* 0x000fea0003800000 */
.L_x_189:
        /* <DEDUP_REMOVED lines=9> */
.L_x_192:
[----:B------:R-:W-:Y:S05]  /*7bc0*/  BSYNC B0 ;  /* 0x0000000000007941 */ /* 0x000fea0003800000 */
.L_x_191:
        /* <DEDUP_REMOVED lines=9> */
.L_x_194:
[----:B------:R-:W-:Y:S05]  /*7c60*/  BSYNC B0 ;  /* 0x0000000000007941 */ /* 0x000fea0003800000 */
.L_x_193:
        /* <DEDUP_REMOVED lines=9> */
.L_x_196:
[----:B------:R-:W-:Y:S05]  /*7d00*/  BSYNC B0 ;  /* 0x0000000000007941 */ /* 0x000fea0003800000 */
.L_x_195:
        /* <DEDUP_REMOVED lines=9> */
.L_x_198:
[----:B------:R-:W-:Y:S05]  /*7da0*/  BSYNC B0 ;  /* 0x0000000000007941 */ /* 0x000fea0003800000 */
.L_x_197:
        /* <DEDUP_REMOVED lines=9> */
.L_x_200:
[----:B------:R-:W-:Y:S05]  /*7e40*/  BSYNC B0 ;  /* 0x0000000000007941 */ /* 0x000fea0003800000 */
.L_x_199:
        /* <DEDUP_REMOVED lines=9> */
.L_x_202:
[----:B------:R-:W-:Y:S05]  /*7ee0*/  BSYNC B0 ;  /* 0x0000000000007941 */ /* 0x000fea0003800000 */
.L_x_201:
        /* <DEDUP_REMOVED lines=9> */
.L_x_204:
[----:B------:R-:W-:Y:S05]  /*7f80*/  BSYNC B0 ;  /* 0x0000000000007941 */ /* 0x000fea0003800000 */
.L_x_203:
        /* <DEDUP_REMOVED lines=9> */
.L_x_206:
[----:B------:R-:W-:Y:S05]  /*8020*/  BSYNC B0 ;  /* 0x0000000000007941 */ /* 0x000fea0003800000 */
.L_x_205:
        /* <DEDUP_REMOVED lines=9> */
.L_x_208:
[----:B------:R-:W-:Y:S05]  /*80c0*/  BSYNC B0 ;  /* 0x0000000000007941 */ /* 0x000fea0003800000 */
.L_x_207:
        /* <DEDUP_REMOVED lines=9> */
.L_x_210:
[----:B------:R-:W-:Y:S05]  /*8160*/  BSYNC B0 ;  /* 0x0000000000007941 */ /* 0x000fea0003800000 */
.L_x_209:
        /* <DEDUP_REMOVED lines=9> */
.L_x_212:
[----:B------:R-:W-:Y:S05]  /*8200*/  BSYNC B0 ;  /* 0x0000000000007941 */ /* 0x000fea0003800000 */
.L_x_211:
        /* <DEDUP_REMOVED lines=9> */
.L_x_214:
[----:B------:R-:W-:Y:S05]  /*82a0*/  BSYNC B0 ;  /* 0x0000000000007941 */ /* 0x000fea0003800000 */
.L_x_213:
        /* <DEDUP_REMOVED lines=9> */
.L_x_216:
[----:B------:R-:W-:Y:S05]  /*8340*/  BSYNC B0 ;  /* 0x0000000000007941 */ /* 0x000fea0003800000 */
.L_x_215:
        /* <DEDUP_REMOVED lines=9> */
.L_x_218:
[----:B------:R-:W-:Y:S05]  /*83e0*/  BSYNC B0 ;  /* 0x0000000000007941 */ /* 0x000fea0003800000 */
.L_x_217:
        /* <DEDUP_REMOVED lines=9> */
.L_x_220:
[----:B------:R-:W-:Y:S05]  /*8480*/  BSYNC B0 ;  /* 0x0000000000007941 */ /* 0x000fea0003800000 */
.L_x_219:
        /* <DEDUP_REMOVED lines=9> */
.L_x_222:
[----:B------:R-:W-:Y:S05]  /*8520*/  BSYNC B0 ;  /* 0x0000000000007941 */ /* 0x000fea0003800000 */
.L_x_221:
        /* <DEDUP_REMOVED lines=9> */
.L_x_224:
[----:B------:R-:W-:Y:S05]  /*85c0*/  BSYNC B0 ;  /* 0x0000000000007941 */ /* 0x000fea0003800000 */
.L_x_223:
        /* <DEDUP_REMOVED lines=9> */
.L_x_226:
[----:B------:R-:W-:Y:S05]  /*8660*/  BSYNC B0 ;  /* 0x0000000000007941 */ /* 0x000fea0003800000 */
.L_x_225:
        /* <DEDUP_REMOVED lines=9> */
.L_x_228:
[----:B------:R-:W-:Y:S05]  /*8700*/  BSYNC B0 ;  /* 0x0000000000007941 */ /* 0x000fea0003800000 */
.L_x_227:
        /* <DEDUP_REMOVED lines=9> */
.L_x_230:
[----:B------:R-:W-:Y:S05]  /*87a0*/  BSYNC B0 ;  /* 0x0000000000007941 */ /* 0x000fea0003800000 */
.L_x_229:
        /* <DEDUP_REMOVED lines=9> */
.L_x_232:
[----:B------:R-:W-:Y:S05]  /*8840*/  BSYNC B0 ;  /* 0x0000000000007941 */ /* 0x000fea0003800000 */
.L_x_231:
        /* <DEDUP_REMOVED lines=9> */
.L_x_234:
[----:B------:R-:W-:Y:S05]  /*88e0*/  BSYNC B0 ;  /* 0x0000000000007941 */ /* 0x000fea0003800000 */
.L_x_233:
        /* <DEDUP_REMOVED lines=9> */
.L_x_236:
[----:B------:R-:W-:Y:S05]  /*8980*/  BSYNC B0 ;  /* 0x0000000000007941 */ /* 0x000fea0003800000 */
.L_x_235:
        /* <DEDUP_REMOVED lines=9> */
.L_x_238:
[----:B------:R-:W-:Y:S05]  /*8a20*/  BSYNC B0 ;  /* 0x0000000000007941 */ /* 0x000fea0003800000 */
.L_x_237:
        /* <DEDUP_REMOVED lines=9> */
.L_x_240:
[----:B------:R-:W-:Y:S05]  /*8ac0*/  BSYNC B0 ;  /* 0x0000000000007941 */ /* 0x000fea0003800000 */
.L_x_239:
        /* <DEDUP_REMOVED lines=9> */
.L_x_242:
[----:B------:R-:W-:Y:S05]  /*8b60*/  BSYNC B0 ;  /* 0x0000000000007941 */ /* 0x000fea0003800000 */
.L_x_241:
        /* <DEDUP_REMOVED lines=9> */
.L_x_244:
[----:B------:R-:W-:Y:S05]  /*8c00*/  BSYNC B0 ;  /* 0x0000000000007941 */ /* 0x000fea0003800000 */
.L_x_243:
        /* <DEDUP_REMOVED lines=9> */
.L_x_246:
[----:B------:R-:W-:Y:S05]  /*8ca0*/  BSYNC B0 ;  /* 0x0000000000007941 */ /* 0x000fea0003800000 */
.L_x_245:
        /* <DEDUP_REMOVED lines=9> */
.L_x_248:
[----:B------:R-:W-:Y:S05]  /*8d40*/  BSYNC B0 ;  /* 0x0000000000007941 */ /* 0x000fea0003800000 */
.L_x_247:
        /* <DEDUP_REMOVED lines=9> */
.L_x_250:
[----:B------:R-:W-:Y:S05]  /*8de0*/  BSYNC B0 ;  /* 0x0000000000007941 */ /* 0x000fea0003800000 */
.L_x_249:
        /* <DEDUP_REMOVED lines=9> */
.L_x_252:
[----:B------:R-:W-:Y:S05]  /*8e80*/  BSYNC B0 ;  /* 0x0000000000007941 */ /* 0x000fea0003800000 */
.L_x_251:
        /* <DEDUP_REMOVED lines=9> */
.L_x_254:
[----:B------:R-:W-:Y:S05]  /*8f20*/  BSYNC B0 ;  /* 0x0000000000007941 */ /* 0x000fea0003800000 */
.L_x_253:
        /* <DEDUP_REMOVED lines=9> */
.L_x_256:
[----:B------:R-:W-:Y:S05]  /*8fc0*/  BSYNC B0 ;  /* 0x0000000000007941 */ /* 0x000fea0003800000 */
.L_x_255:
        /* <DEDUP_REMOVED lines=9> */
.L_x_258:
[----:B------:R-:W-:Y:S05]  /*9060*/  BSYNC B0 ;  /* 0x0000000000007941 */ /* 0x000fea0003800000 */
.L_x_257:
        /* <DEDUP_REMOVED lines=9> */
.L_x_260:
[----:B------:R-:W-:Y:S05]  /*9100*/  BSYNC B0 ;  /* 0x0000000000007941 */ /* 0x000fea0003800000 */
.L_x_259:
        /* <DEDUP_REMOVED lines=9> */
.L_x_262:
[----:B------:R-:W-:Y:S05]  /*91a0*/  BSYNC B0 ;  /* 0x0000000000007941 */ /* 0x000fea0003800000 */
.L_x_261:
        /* <DEDUP_REMOVED lines=9> */
.L_x_264:
[----:B------:R-:W-:Y:S05]  /*9240*/  BSYNC B0 ;  /* 0x0000000000007941 */ /* 0x000fea0003800000 */
.L_x_263:
        /* <DEDUP_REMOVED lines=9> */
.L_x_266:
[----:B------:R-:W-:Y:S05]  /*92e0*/  BSYNC B0 ;  /* 0x0000000000007941 */ /* 0x000fea0003800000 */
.L_x_265:
        /* <DEDUP_REMOVED lines=9> */
.L_x_268:
[----:B------:R-:W-:Y:S05]  /*9380*/  BSYNC B0 ;  /* 0x0000000000007941 */ /* 0x000fea0003800000 */
.L_x_267:
        /* <DEDUP_REMOVED lines=9> */
.L_x_270:
[----:B------:R-:W-:Y:S05]  /*9420*/  BSYNC B0 ;  /* 0x0000000000007941 */ /* 0x000fea0003800000 */
.L_x_269:
        /* <DEDUP_REMOVED lines=9> */
.L_x_272:
[----:B------:R-:W-:Y:S05]  /*94c0*/  BSYNC B0 ;  /* 0x0000000000007941 */ /* 0x000fea0003800000 */
.L_x_271:
        /* <DEDUP_REMOVED lines=9> */
.L_x_274:
[----:B------:R-:W-:Y:S05]  /*9560*/  BSYNC B0 ;  /* 0x0000000000007941 */ /* 0x000fea0003800000 */
.L_x_273:
[----:B01--45:R-:W-:Y:S01]  /*9570*/  HADD2.F32 R6, -RZ, R15.H0_H0 ;  /* 0x2000000fff067230 */ /* 0x033fe20000004100 */
        /* <DEDUP_REMOVED lines=8> */
.L_x_276:
[----:B------:R-:W-:Y:S05]  /*9600*/  BSYNC B0 ;  /* 0x0000000000007941 */ /* 0x000fea0003800000 */
.L_x_275:
[----:B0----5:R-:W-:Y:S01]  /*9610*/  HADD2.F32 R6, -RZ, R15.H0_H0 ;  /* 0x2000000fff067230 */ /* 0x021fe20000004100 */
[----:B------:R-:W-:Y:S01]  /*9620*/  ISETP.GT.AND P1, PT, R0, 0x79, P1 ;  /* 0x000000790000780c */ /* 0x000fe20000f24270 */
[----:B------:R-:W-:Y:S01]  /*9630*/  BSSY B0, `(.L_x_277) ;  /* 0x000000b000007945 */ /* 0x000fe20003800000 */
[----:B------:R-:W-:Y:S02]  /*9640*/  IADD3 R20, P0, R12, 0x80, RZ ;  /* 0x000000800c147810 */ /* 0x000fe40007f1e0ff */
[----:B------:R-:W-:Y:S01]  /*9650*/  FMUL R7, R6, UR16 ;  /* 0x0000001006077c20 */ /* 0x000fe20008400000 */
[----:B------:R-:W-:-:S03]  /*9660*/  @P2 IMAD.MOV.U32 R6, RZ, RZ, R18 ;  /* 0x000000ffff062224 */ /* 0x000fc600078e0012 */
[----:B------:R-:W-:-:S05]  /*9670*/  FFMA R7, R214, UR13, R7 ;  /* 0x0000000dd6077c23 */ /* 0x000fca0008000007 */
[----:B------:R-:W-:-:S04]  /*9680*/  F2FP.F16.F32.PACK_AB R7, RZ, R7 ;  /* 0x00000007ff07723e */ /* 0x000fc800000000ff */
[----:B------:R-:W-:Y:S01]  /*9690*/  PRMT R8, R7, 0x7610, R8 ;  /* 0x0000761007087816 */ /* 0x000fe20000000008 */
[----:B------:R-:W-:-:S05]  /*96a0*/  @P2 IMAD.MOV.U32 R7, RZ, RZ, R19 ;  /* 0x000000ffff072224 */ /* 0x000fca00078e0013 */
[----:B------:R0:W-:Y:S01]  /*96b0*/  @P2 STG.E.U16 desc[UR14][R6.64+0xf0], R8 ;  /* 0x0000f00806002986 */ /* 0x0001e2000c10150e */
[----:B------:R-:W-:Y:S05]  /*96c0*/  @!P1 BRA `(.L_x_278) ;  /* 0x0000000000049947 */ /* 0x000fea0003800000 */
[----:B------:R4:W5:Y:S02]  /*96d0*/  LDG.E.LTC128B.U16 R15, desc[UR14][R4.64+0xf2] ;  /* 0x0000f20e040f7981 */ /* 0x000964000c1e1520 */
.L_x_278:
[----:B------:R-:W-:Y:S05]  /*96e0*/  BSYNC B0 ;  /* 0x0000000000007941 */ /* 0x000fea0003800000 */
.L_x_277:
[----:B-12345:R-:W-:Y:S02]  /*96f0*/  HADD2.F32 R4, -RZ, R15.H0_H0 ;  /* 0x2000000fff047230 */ /* 0x03efe40000004100 */
[----:B------:R-:W-:Y:S01]  /*9700*/  IMAD.X R5, RZ, RZ, R13, P0 ;  /* 0x000000ffff057224 */ /* 0x000fe200000e060d */
[----:B------:R-:W-:Y:S01]  /*9710*/  ISETP.GT.AND P0, PT, R14, 0x80, PT ;  /* 0x000000800e00780c */ /* 0x000fe20003f04270 */
[----:B0-----:R-:W-:-:S04]  /*9720*/  IMAD.WIDE.U32 R6, R20, UR20, R10 ;  /* 0x0000001414067c25 */ /* 0x001fc8000f8e000a */
[----:B------:R-:W-:Y:S01]  /*9730*/  FMUL R4, R4, UR16 ;  /* 0x0000001004047c20 */ /* 0x000fe20008400000 */
[----:B------:R-:W-:Y:S01]  /*9740*/  ISETP.GT.AND P3, PT, R0, RZ, P0 ;  /* 0x000000ff0000720c */ /* 0x000fe20000764270 */
[----:B------:R-:W-:Y:S02]  /*9750*/  IMAD R5, R5, UR20, RZ ;  /* 0x0000001405057c24 */ /* 0x000fe4000f8e02ff */
[----:B------:R-:W-:Y:S02]  /*9760*/  FFMA R4, R215, UR13, R4 ;  /* 0x0000000dd7047c23 */ /* 0x000fe40008000004 */
[----:B------:R-:W-:-:S03]  /*9770*/  IMAD R21, R20, UR21, R5 ;  /* 0x0000001514157c24 */ /* 0x000fc6000f8e0205 */
[----:B------:R-:W-:Y:S01]  /*9780*/  F2FP.F16.F32.PACK_AB R8, RZ, R4 ;  /* 0x00000004ff08723e */ /* 0x000fe200000000ff */
[----:B------:R-:W-:Y:S01]  /*9790*/  IMAD.IADD R5, R7, 0x1, R21 ;  /* 0x0000000107057824 */ /* 0x000fe200078e0215 */
[----:B------:R-:W-:Y:S02]  /*97a0*/  LEA R4, P2, R6, UR22, 0x1 ;  /* 0x0000001606047c11 */ /* 0x000fe4000f8408ff */
[----:B------:R-:W-:Y:S02]  /*97b0*/  PRMT R9, R8, 0x7610, R9 ;  /* 0x0000761008097816 */ /* 0x000fe40000000009 */
[----:B------:R-:W-:-:S03]  /*97c0*/  LEA.HI.X R5, R6, UR23, R5, 0x1, P2 ;  /* 0x0000001706057c11 */ /* 0x000fc600090f0c05 */
[----:B------:R0:W-:Y:S04]  /*97d0*/  @P1 STG.E.U16 desc[UR14][R18.64+0xf2], R9 ;  /* 0x0000f20912001986 */ /* 0x0001e8000c10150e */
[----:B------:R-:W2:Y:S01]  /*97e0*/  @P3 LDG.E.LTC128B.U16 R15, desc[UR14][R4.64] ;  /* 0x0000000e040f3981 */ /* 0x000ea2000c1e1520 */
[----:B------:R-:W-:Y:S01]  /*97f0*/  USHF.L.U32 UR4, UR18, 0x8, URZ ;  /* 0x0000000812047899 */ /* 0x000fe2000800063f */
[----:B------:R-:W-:Y:S01]  /*9800*/  ISETP.GT.AND P2, PT, R0, 0x1, P0 ;  /* 0x000000010000780c */ /* 0x000fe20000744270 */
[----:B------:R-:W-:Y:S01]  /*9810*/  USHF.L.U64.HI UR6, UR18, 0x8, UR19 ;  /* 0x0000000812067899 */ /* 0x000fe20008010213 */
[----:B------:R-:W-:Y:S03]  /*9820*/  BSSY B0, `(.L_x_279) ;  /* 0x000000a000007945 */ /* 0x000fe60003800000 */
[----:B------:R-:W-:-:S04]  /*9830*/  IADD3 R8, P1, R2, UR4, RZ ;  /* 0x0000000402087c10 */ /* 0x000fc8000ff3e0ff */
[----:B0-----:R-:W-:Y:S01]  /*9840*/  IADD3.X R9, R3, UR6, RZ, P1, !PT ;  /* 0x0000000603097c10 */ /* 0x001fe20008ffe4ff */
[----:B--2---:R-:W-:-:S05]  /*9850*/  HADD2.F32 R6, -RZ, R15.H0_H0 ;  /* 0x2000000fff067230 */ /* 0x004fca0000004100 */
[----:B------:R-:W-:-:S04]  /*9860*/  FMUL R7, R6, UR16 ;  /* 0x0000001006077c20 */ /* 0x000fc80008400000 */
[----:B------:R-:W-:-:S05]  /*9870*/  FFMA R7, R88, UR13, R7 ;  /* 0x0000000d58077c23 */ /* 0x000fca0008000007 */
[----:B------:R-:W-:-:S05]  /*9880*/  F2FP.F16.F32.PACK_AB R7, RZ, R7 ;  /* 0x00000007ff07723e */ /* 0x000fca00000000ff */
[----:B------:R0:W-:Y:S01]  /*9890*/  @P3 STG.E.U16 desc[UR14][R8.64], R7 ;  /* 0x0000000708003986 */ /* 0x0001e2000c10150e */
[----:B------:R-:W-:Y:S05]  /*98a0*/  @!P2 BRA `(.L_x_280) ;  /* 0x000000000004a947 */ /* 0x000fea0003800000 */
[----:B------:R1:W5:Y:S02]  /*98b0*/  LDG.E.LTC128B.U16 R15, desc[UR14][R4.64+0x2] ;  /* 0x0000020e040f7981 */ /* 0x000364000c1e1520 */
.L_x_280:
[----:B------:R-:W-:Y:S05]  /*98c0*/  BSYNC B0 ;  /* 0x0000000000007941 */ /* 0x000fea0003800000 */
.L_x_279:
        /* <DEDUP_REMOVED lines=15> */
.L_x_282:
[----:B------:R-:W-:Y:S05]  /*99c0*/  BSYNC B0 ;  /* 0x0000000000007941 */ /* 0x000fea0003800000 */
.L_x_281:
        /* <DEDUP_REMOVED lines=11> */
.L_x_284:
[----:B------:R-:W-:Y:S05]  /*9a80*/  BSYNC B0 ;  /* 0x0000000000007941 */ /* 0x000fea0003800000 */
.L_x_283:
        /* <DEDUP_REMOVED lines=9> */
.L_x_286:
[----:B------:R-:W-:Y:S05]  /*9b20*/  BSYNC B0 ;  /* 0x0000000000007941 */ /* 0x000fea0003800000 */
.L_x_285:
        /* <DEDUP_REMOVED lines=9> */
.L_x_288:
[----:B------:R-:W-:Y:S05]  /*9bc0*/  BSYNC B0 ;  /* 0x0000000000007941 */ /* 0x000fea0003800000 */
.L_x_287:
        /* <DEDUP_REMOVED lines=9> */
.L_x_290:
[----:B------:R-:W-:Y:S05]  /*9c60*/  BSYNC B0 ;  /* 0x0000000000007941 */ /* 0x000fea0003800000 */
.L_x_289:
[----:B0----5:R-:W-:Y:S01]  /*9c70*/  HADD2.F32 R16, -RZ, R15.H0_H0 ;  /* 0x2000000fff107230 */ /* 0x021fe20000004100 */
[----:B------:R-:W-:Y:S01]  /*9c80*/  MOV R23, UR6 ;  /* 0x0000000600177c02 */ /* 0x000fe20008000f00 */
[----:B------:R-:W-:Y:S01]  /*9c90*/  IMAD.U32 R21, RZ, RZ, UR4 ;  /* 0x00000004ff157e24 */ /* 0x000fe2000f8e00ff */
[----:B------:R-:W-:Y:S01]  /*9ca0*/  ISETP.GT.AND P2, PT, R0, 0x9, P1 ;  /* 0x000000090000780c */ /* 0x000fe20000f44270 */
[----:B------:R-:W-:Y:S01]  /*9cb0*/  BSSY B0, `(.L_x_291) ;  /* 0x0000009000007945 */ /* 0x000fe20003800000 */
[----:B------:R-:W-:Y:S02]  /*9cc0*/  FMUL R19, R16, UR16 ;  /* 0x0000001010137c20 */ /* 0x000fe40008400000 */
[----:B------:R-:W-:Y:S02]  /*9cd0*/  IADD3 R18, P4, P5, R2, UR8, R21 ;  /* 0x0000000802127c10 */ /* 0x000fe4000fd9e015 */
[----:B------:R-:W-:-:S05]  /*9ce0*/  FFMA R19, R94, UR13, R19 ;  /* 0x0000000d5e137c23 */ /* 0x000fca0008000013 */
[----:B------:R-:W-:Y:S02]  /*9cf0*/  F2FP.F16.F32.PACK_AB R16, RZ, R19 ;  /* 0x00000013ff10723e */ /* 0x000fe400000000ff */
[----:B------:R-:W-:-:S05]  /*9d00*/  IADD3.X R19, R3, UR5, R23, P4, P5 ;  /* 0x0000000503137c10 */ /* 0x000fca000a7ea417 */
[----:B------:R0:W-:Y:S01]  /*9d10*/  @P3 STG.E.U16 desc[UR14][R18.64+0x10], R16 ;  /* 0x0000101012003986 */ /* 0x0001e2000c10150e */
[----:B------:R-:W-:Y:S05]  /*9d20*/  @!P2 BRA `(.L_x_292) ;  /* 0x000000000004a947 */ /* 0x000fea0003800000 */
[----:B------:R0:W5:Y:S02]  /*9d30*/  LDG.E.LTC128B.U16 R15, desc[UR14][R6.64+0x12] ;  /* 0x0000120e060f7981 */ /* 0x000164000c1e1520 */
.L_x_292:
[----:B------:R-:W-:Y:S05]  /*9d40*/  BSYNC B0 ;  /* 0x0000000000007941 */ /* 0x000fea0003800000 */
.L_x_291:
        /* <DEDUP_REMOVED lines=9> */
.L_x_294:
[----:B------:R-:W-:Y:S05]  /*9de0*/  BSYNC B0 ;  /* 0x0000000000007941 */ /* 0x000fea0003800000 */
.L_x_293:
        /* <DEDUP_REMOVED lines=9> */
.L_x_296:
[----:B------:R-:W-:Y:S05]  /*9e80*/  BSYNC B0 ;  /* 0x0000000000007941 */ /* 0x000fea0003800000 */
.L_x_295:
        /* <DEDUP_REMOVED lines=9> */
.L_x_298:
[----:B------:R-:W-:Y:S05]  /*9f20*/  BSYNC B0 ;  /* 0x0000000000007941 */ /* 0x000fea0003800000 */
.L_x_297:
        /* <DEDUP_REMOVED lines=9> */
.L_x_300:
[----:B------:R-:W-:Y:S05]  /*9fc0*/  BSYNC B0 ;  /* 0x0000000000007941 */ /* 0x000fea0003800000 */
.L_x_299:
        /* <DEDUP_REMOVED lines=9> */
.L_x_302:
[----:B------:R-:W-:Y:S05]  /*a060*/  BSYNC B0 ;  /* 0x0000000000007941 */ /* 0x000fea0003800000 */
.L_x_301:
        /* <DEDUP_REMOVED lines=9> */
.L_x_304:
[----:B------:R-:W-:Y:S05]  /*a100*/  BSYNC B0 ;  /* 0x0000000000007941 */ /* 0x000fea0003800000 */
.L_x_303:
        /* <DEDUP_REMOVED lines=9> */
.L_x_306:
[----:B------:R-:W-:Y:S05]  /*a1a0*/  BSYNC B0 ;  /* 0x0000000000007941 */ /* 0x000fea0003800000 */
.L_x_305:
        /* <DEDUP_REMOVED lines=9> */
.L_x_308:
[----:B------:R-:W-:Y:S05]  /*a240*/  BSYNC B0 ;  /* 0x0000000000007941 */ /* 0x000fea0003800000 */
.L_x_307:
        /* <DEDUP_REMOVED lines=9> */
.L_x_310:
[----:B------:R-:W-:Y:S05]  /*a2e0*/  BSYNC B0 ;  /* 0x0000000000007941 */ /* 0x000fea0003800000 */
.L_x_309:
        /* <DEDUP_REMOVED lines=9> */
.L_x_312:
[----:B------:R-:W-:Y:S05]  /*a380*/  BSYNC B0 ;  /* 0x0000000000007941 */ /* 0x000fea0003800000 */
.L_x_311:
        /* <DEDUP_REMOVED lines=9> */
.L_x_314:
[----:B------:R-:W-:Y:S05]  /*a420*/  BSYNC B0 ;  /* 0x0000000000007941 */ /* 0x000fea0003800000 */
.L_x_313:
        /* <DEDUP_REMOVED lines=9> */
.L_x_316:
[----:B------:R-:W-:Y:S05]  /*a4c0*/  BSYNC B0 ;  /* 0x0000000000007941 */ /* 0x000fea0003800000 */
.L_x_315:
        /* <DEDUP_REMOVED lines=9> */
.L_x_318:
[----:B------:R-:W-:Y:S05]  /*a560*/  BSYNC B0 ;  /* 0x0000000000007941 */ /* 0x000fea0003800000 */
.L_x_317:
        /* <DEDUP_REMOVED lines=9> */
.L_x_320:
[----:B------:R-:W-:Y:S05]  /*a600*/  BSYNC B0 ;  /* 0x0000000000007941 */ /* 0x000fea0003800000 */
.L_x_319:
        /* <DEDUP_REMOVED lines=9> */
.L_x_322:
[----:B------:R-:W-:Y:S05]  /*a6a0*/  BSYNC B0 ;  /* 0x0000000000007941 */ /* 0x000fea0003800000 */
.L_x_321:
        /* <DEDUP_REMOVED lines=9> */
.L_x_324:
[----:B------:R-:W-:Y:S05]  /*a740*/  BSYNC B0 ;  /* 0x0000000000007941 */ /* 0x000fea0003800000 */
.L_x_323:
        /* <DEDUP_REMOVED lines=9> */
.L_x_326:
[----:B------:R-:W-:Y:S05]  /*a7e0*/  BSYNC B0 ;  /* 0x0000000000007941 */ /* 0x000fea0003800000 */
.L_x_325:
        /* <DEDUP_REMOVED lines=9> */
.L_x_328:
[----:B------:R-:W-:Y:S05]  /*a880*/  BSYNC B0 ;  /* 0x0000000000007941 */ /* 0x000fea0003800000 */
.L_x_327:
        /* <DEDUP_REMOVED lines=9> */
.L_x_330:
[----:B------:R-:W-:Y:S05]  /*a920*/  BSYNC B0 ;  /* 0x0000000000007941 */ /* 0x000fea0003800000 */
.L_x_329:
        /* <DEDUP_REMOVED lines=9> */
.L_x_332:
[----:B------:R-:W-:Y:S05]  /*a9c0*/  BSYNC B0 ;  /* 0x0000000000007941 */ /* 0x000fea0003800000 */
.L_x_331:
        /* <DEDUP_REMOVED lines=9> */
.L_x_334:
[----:B------:R-:W-:Y:S05]  /*aa60*/  BSYNC B0 ;  /* 0x0000000000007941 */ /* 0x000fea0003800000 */
.L_x_333:
        /* <DEDUP_REMOVED lines=9> */
.L_x_336:
[----:B------:R-:W-:Y:S05]  /*ab00*/  BSYNC B0 ;  /* 0x0000000000007941 */ /* 0x000fea0003800000 */
.L_x_335:
        /* <DEDUP_REMOVED lines=9> */
.L_x_338:
[----:B------:R-:W-:Y:S05]  /*aba0*/  BSYNC B0 ;  /* 0x0000000000007941 */ /* 0x000fea0003800000 */
.L_x_337:
        /* <DEDUP_REMOVED lines=9> */
.L_x_340:
[----:B------:R-:W-:Y:S05]  /*ac40*/  BSYNC B0 ;  /* 0x0000000000007941 */ /* 0x000fea0003800000 */
.L_x_339:
        /* <DEDUP_REMOVED lines=9> */
.L_x_342:
[----:B------:R-:W-:Y:S05]  /*ace0*/  BSYNC B0 ;  /* 0x0000000000007941 */ /* 0x000fea0003800000 */
.L_x_341:
        /* <DEDUP_REMOVED lines=9> */
.L_x_344:
[----:B------:R-:W-:Y:S05]  /*ad80*/  BSYNC B0 ;  /* 0x0000000000007941 */ /* 0x000fea0003800000 */
.L_x_343:
        /* <DEDUP_REMOVED lines=9> */
.L_x_346:
[----:B------:R-:W-:Y:S05]  /*ae20*/  BSYNC B0 ;  /* 0x0000000000007941 */ /* 0x000fea0003800000 */
.L_x_345:
        /* <DEDUP_REMOVED lines=9> */
.L_x_348:
[----:B------:R-:W-:Y:S05]  /*aec0*/  BSYNC B0 ;  /* 0x0000000000007941 */ /* 0x000fea0003800000 */
.L_x_347:
        /* <DEDUP_REMOVED lines=9> */
.L_x_350:
[----:B------:R-:W-:Y:S05]  /*af60*/  BSYNC B0 ;  /* 0x0000000000007941 */ /* 0x000fea0003800000 */
.L_x_349:
        /* <DEDUP_REMOVED lines=9> */
.L_x_352:
[----:B------:R-:W-:Y:S05]  /*b000*/  BSYNC B0 ;  /* 0x0000000000007941 */ /* 0x000fea0003800000 */
.L_x_351:
        /* <DEDUP_REMOVED lines=9> */
.L_x_354:
[----:B------:R-:W-:Y:S05]  /*b0a0*/  BSYNC B0 ;  /* 0x0000000000007941 */ /* 0x000fea0003800000 */
.L_x_353:
        /* <DEDUP_REMOVED lines=9> */
.L_x_356:
[----:B------:R-:W-:Y:S05]  /*b140*/  BSYNC B0 ;  /* 0x0000000000007941 */ /* 0x000fea0003800000 */
.L_x_355:
        /* <DEDUP_REMOVED lines=9> */
.L_x_358:
[----:B------:R-:W-:Y:S05]  /*b1e0*/  BSYNC B0 ;  /* 0x0000000000007941 */ /* 0x000fea0003800000 */
.L_x_357:
        /* <DEDUP_REMOVED lines=9> */
.L_x_360:
[----:B------:R-:W-:Y:S05]  /*b280*/  BSYNC B0 ;  /* 0x0000000000007941 */ /* 0x000fea0003800000 */
.L_x_359:
        /* <DEDUP_REMOVED lines=9> */
.L_x_362:
[----:B------:R-:W-:Y:S05]  /*b320*/  BSYNC B0 ;  /* 0x0000000000007941 */ /* 0x000fea0003800000 */
.L_x_361:
        /* <DEDUP_REMOVED lines=9> */
.L_x_364:
[----:B------:R-:W-:Y:S05]  /*b3c0*/  BSYNC B0 ;  /* 0x0000000000007941 */ /* 0x000fea0003800000 */
.L_x_363:
        /* <DEDUP_REMOVED lines=9> */
.L_x_366:
[----:B------:R-:W-:Y:S05]  /*b460*/  BSYNC B0 ;  /* 0x0000000000007941 */ /* 0x000fea0003800000 */
.L_x_365:
        /* <DEDUP_REMOVED lines=9> */
.L_x_368:
[----:B------:R-:W-:Y:S05]  /*b500*/  BSYNC B0 ;  /* 0x0000000000007941 */ /* 0x000fea0003800000 */
.L_x_367:
        /* <DEDUP_REMOVED lines=9> */
.L_x_370:
[----:B------:R-:W-:Y:S05]  /*b5a0*/  BSYNC B0 ;  /* 0x0000000000007941 */ /* 0x000fea0003800000 */
.L_x_369:
        /* <DEDUP_REMOVED lines=9> */
.L_x_372:
[----:B------:R-:W-:Y:S05]  /*b640*/  BSYNC B0 ;  /* 0x0000000000007941 */ /* 0x000fea0003800000 */
.L_x_371:
        /* <DEDUP_REMOVED lines=9> */
.L_x_374:
[----:B------:R-:W-:Y:S05]  /*b6e0*/  BSYNC B0 ;  /* 0x0000000000007941 */ /* 0x000fea0003800000 */
.L_x_373:
        /* <DEDUP_REMOVED lines=9> */
.L_x_376:
[----:B------:R-:W-:Y:S05]  /*b780*/  BSYNC B0 ;  /* 0x0000000000007941 */ /* 0x000fea0003800000 */
.L_x_375:
        /* <DEDUP_REMOVED lines=9> */
.L_x_378:
[----:B------:R-:W-:Y:S05]  /*b820*/  BSYNC B0 ;  /* 0x0000000000007941 */ /* 0x000fea0003800000 */
.L_x_377:
        /* <DEDUP_REMOVED lines=9> */
.L_x_380:
[----:B------:R-:W-:Y:S05]  /*b8c0*/  BSYNC B0 ;  /* 0x0000000000007941 */ /* 0x000fea0003800000 */
.L_x_379:
        /* <DEDUP_REMOVED lines=9> */
.L_x_382:
[----:B------:R-:W-:Y:S05]  /*b960*/  BSYNC B0 ;  /* 0x0000000000007941 */ /* 0x000fea0003800000 */
.L_x_381:
        /* <DEDUP_REMOVED lines=9> */
.L_x_384:
[----:B------:R-:W-:Y:S05]  /*ba00*/  BSYNC B0 ;  /* 0x0000000000007941 */ /* 0x000fea0003800000 */
.L_x_383:
        /* <DEDUP_REMOVED lines=9> */
.L_x_386:
[----:B------:R-:W-:Y:S05]  /*baa0*/  BSYNC B0 ;  /* 0x0000000000007941 */ /* 0x000fea0003800000 */
.L_x_385:
        /* <DEDUP_REMOVED lines=9> */
.L_x_388:
[----:B------:R-:W-:Y:S05]  /*bb40*/  BSYNC B0 ;  /* 0x0000000000007941 */ /* 0x000fea0003800000 */
.L_x_387:
        /* <DEDUP_REMOVED lines=9> */
.L_x_390:
[----:B------:R-:W-:Y:S05]  /*bbe0*/  BSYNC B0 ;  /* 0x0000000000007941 */ /* 0x000fea0003800000 */
.L_x_389:
        /* <DEDUP_REMOVED lines=9> */
.L_x_392:
[----:B------:R-:W-:Y:S05]  /*bc80*/  BSYNC B0 ;  /* 0x0000000000007941 */ /* 0x000fea0003800000 */
.L_x_391:
        /* <DEDUP_REMOVED lines=9> */
.L_x_394:
[----:B------:R-:W-:Y:S05]  /*bd20*/  BSYNC B0 ;  /* 0x0000000000007941 */ /* 0x000fea0003800000 */
.L_x_393:
        /* <DEDUP_REMOVED lines=9> */
.L_x_396:
[----:B------:R-:W-:Y:S05]  /*bdc0*/  BSYNC B0 ;  /* 0x0000000000007941 */ /* 0x000fea0003800000 */
.L_x_395:
        /* <DEDUP_REMOVED lines=9> */
.L_x_398:
[----:B------:R-:W-:Y:S05]  /*be60*/  BSYNC B0 ;  /* 0x0000000000007941 */ /* 0x000fea0003800000 */
.L_x_397:
        /* <DEDUP_REMOVED lines=9> */
.L_x_400:
[----:B------:R-:W-:Y:S05]  /*bf00*/  BSYNC B0 ;  /* 0x0000000000007941 */ /* 0x000fea0003800000 */
.L_x_399:
        /* <DEDUP_REMOVED lines=9> */
.L_x_402:
[----:B------:R-:W-:Y:S05]  /*bfa0*/  BSYNC B0 ;  /* 0x0000000000007941 */ /* 0x000fea0003800000 */
.L_x_401:
        /* <DEDUP_REMOVED lines=13> */
.L_x_404:
[----:B------:R-:W-:Y:S05]  /*c080*/  BSYNC B0 ;  /* 0x0000000000007941 */ /* 0x000fea0003800000 */
.L_x_403:
[----:B0----5:R-:W-:Y:S02]  /*c090*/  HADD2.F32 R4, -RZ, R15.H0_H0 ;  /* 0x2000000fff047230 */ /* 0x021fe40000004100 */
[----:B------:R-:W-:Y:S01]  /*c0a0*/  IMAD.X R12, RZ, RZ, R13, P0 ;  /* 0x000000ffff0c7224 */ /* 0x000fe200000e060d */
[----:B------:R-:W-:Y:S01]  /*c0b0*/  ISETP.GT.AND P0, PT, R14, 0xc0, PT ;  /* 0x000000c00e00780c */ /* 0x000fe20003f04270 */
[----:B-1234-:R-:W-:-:S04]  /*c0c0*/  IMAD.WIDE.U32 R6, R8, UR20, R10 ;  /* 0x0000001408067c25 */ /* 0x01efc8000f8e000a */
[----:B------:R-:W-:Y:S01]  /*c0d0*/  FMUL R4, R4, UR16 ;  /* 0x0000001004047c20 */ /* 0x000fe20008400000 */
[----:B------:R-:W-:Y:S01]  /*c0e0*/  ISETP.GT.AND P2, PT, R0, RZ, P0 ;  /* 0x000000ff0000720c */ /* 0x000fe20000744270 */
[----:B------:R-:W-:Y:S02]  /*c0f0*/  IMAD R5, R12, UR20, RZ ;  /* 0x000000140c057c24 */ /* 0x000fe4000f8e02ff */
[----:B------:R-:W-:Y:S02]  /*c100*/  FFMA R4, R151, UR13, R4 ;  /* 0x0000000d97047c23 */ /* 0x000fe40008000004 */
[----:B------:R-:W-:-:S03]  /*c110*/  IMAD R13, R8, UR21, R5 ;  /* 0x00000015080d7c24 */ /* 0x000fc6000f8e0205 */
[----:B------:R-:W-:Y:S01]  /*c120*/  F2FP.F16.F32.PACK_AB R9, RZ, R4 ;  /* 0x00000004ff09723e */ /* 0x000fe200000000ff */
[----:B------:R-:W-:Y:S01]  /*c130*/  IMAD.IADD R5, R7, 0x1, R13 ;  /* 0x0000000107057824 */ /* 0x000fe200078e020d */
[----:B------:R-:W-:-:S03]  /*c140*/  LEA R4, P3, R6, UR22, 0x1 ;  /* 0x0000001606047c11 */ /* 0x000fc6000f8608ff */
[----:B------:R0:W-:Y:S01]  /*c150*/  @P1 STG.E.U16 desc[UR14][R18.64+0xf2], R9 ;  /* 0x0000f20912001986 */ /* 0x0001e2000c10150e */
[----:B------:R-:W-:-:S05]  /*c160*/  LEA.HI.X R5, R6, UR23, R5, 0x1, P3 ;  /* 0x0000001706057c11 */ /* 0x000fca00098f0c05 */
[----:B------:R-:W2:Y:S01]  /*c170*/  @P2 LDG.E.LTC128B.U16 R15, desc[UR14][R4.64] ;  /* 0x0000000e040f2981 */ /* 0x000ea2000c1e1520 */
[----:B------:R-:W-:Y:S01]  /*c180*/  UIMAD UR4, UR19, 0x180, URZ ;  /* 0x00000180130478a4 */ /* 0x000fe2000f8e023f */
[----:B------:R-:W-:Y:S01]  /*c190*/  ISETP.GT.AND P3, PT, R0, 0x1, P0 ;  /* 0x000000010000780c */ /* 0x000fe20000764270 */
[----:B------:R-:W-:Y:S01]  /*c1a0*/  BSSY B0, `(.L_x_405) ;  /* 0x000000d000007945 */ /* 0x000fe20003800000 */
[----:B0-----:R-:W-:-:S04]  /*c1b0*/  IMAD.U32 R9, RZ, RZ, UR18 ;  /* 0x00000012ff097e24 */ /* 0x001fc8000f8e00ff */
[----:B------:R-:W-:-:S04]  /*c1c0*/  IMAD.WIDE.U32 R2, R9, 0x180, R2 ;  /* 0x0000018009027825 */ /* 0x000fc800078e0002 */
[----:B--2---:R-:W-:-:S05]  /*c1d0*/  HADD2.F32 R6, -RZ, R15.H0_H0 ;  /* 0x2000000fff067230 */ /* 0x004fca0000004100 */
[----:B------:R-:W-:-:S04]  /*c1e0*/  FMUL R7, R6, UR16 ;  /* 0x0000001006077c20 */ /* 0x000fc80008400000 */
[----:B------:R-:W-:-:S05]  /*c1f0*/  FFMA R7, R24, UR13, R7 ;  /* 0x0000000d18077c23 */ /* 0x000fca0008000007 */
[----:B------:R-:W-:Y:S01]  /*c200*/  F2FP.F16.F32.PACK_AB R6, RZ, R7 ;  /* 0x00000007ff06723e */ /* 0x000fe200000000ff */
[----:B------:R-:W-:-:S03]  /*c210*/  VIADD R7, R3, UR4 ;  /* 0x0000000403077c36 */ /* 0x000fc60008000000 */
[----:B------:R-:W-:Y:S01]  /*c220*/  PRMT R9, R6, 0x7610, R9 ;  /* 0x0000761006097816 */ /* 0x000fe20000000009 */
[----:B------:R-:W-:-:S05]  /*c230*/  @P2 IMAD.MOV.U32 R6, RZ, RZ, R2 ;  /* 0x000000ffff062224 */ /* 0x000fca00078e0002 */
[----:B------:R0:W-:Y:S01]  /*c240*/  @P2 STG.E.U16 desc[UR14][R6.64], R9 ;  /* 0x0000000906002986 */ /* 0x0001e2000c10150e */
[----:B------:R-:W-:Y:S05]  /*c250*/  @!P3 BRA `(.L_x_406) ;  /* 0x000000000004b947 */ /* 0x000fea0003800000 */
[----:B------:R1:W5:Y:S02]  /*c260*/  LDG.E.LTC128B.U16 R15, desc[UR14][R4.64+0x2] ;  /* 0x0000020e040f7981 */ /* 0x000364000c1e1520 */
.L_x_406:
[----:B------:R-:W-:Y:S05]  /*c270*/  BSYNC B0 ;  /* 0x0000000000007941 */ /* 0x000fea0003800000 */
.L_x_405:
[----:B0-----:R-:W-:Y:S01]  /*c280*/  IMAD.WIDE.U32 R8, R8, R17, UR10 ;  /* 0x0000000a08087e25 */ /* 0x001fe2000f8e0011 */
[----:B------:R-:W-:Y:S01]  /*c290*/  ISETP.GT.AND P1, PT, R14, 0xc8, PT ;  /* 0x000000c80e00780c */ /* 0x000fe20003f24270 */
[----:B------:R-:W-:Y:S02]  /*c2a0*/  BSSY B0, `(.L_x_407) ;  /* 0x000000f000007945 */ /* 0x000fe40003800000 */
[----:B-----5:R-:W-:Y:S01]  /*c2b0*/  HADD2.F32 R12, -RZ, R15.H0_H0 ;  /* 0x2000000fff0c7230 */ /* 0x020fe20000004100 */
[----:B------:R-:W-:Y:S02]  /*c2c0*/  IADD3 R10, P2, R10, R8, RZ ;  /* 0x000000080a0a7210 */ /* 0x000fe40007f5e0ff */
[----:B------:R-:W-:Y:S02]  /*c2d0*/  ISETP.GT.AND P4, PT, R0, RZ, P1 ;  /* 0x000000ff0000720c */ /* 0x000fe40000f84270 */
[----:B------:R-:W-:Y:S01]  /*c2e0*/  FMUL R12, R12, UR16 ;  /* 0x000000100c0c7c20 */ /* 0x000fe20008400000 */
[----:B------:R-:W-:Y:S01]  /*c2f0*/  IADD3.X R9, R11, R13, R9, P2, !PT ;  /* 0x0000000d0b097210 */ /* 0x000fe200017fe409 */
[----:B------:R-:W-:Y:S01]  /*c300*/  @P3 IMAD.MOV.U32 R11, RZ, RZ, R7 ;  /* 0x000000ffff0b3224 */ /* 0x000fe200078e0007 */
[----:B------:R-:W-:Y:S01]  /*c310*/  LEA R8, P2, R10, UR22, 0x1 ;  /* 0x000000160a087c11 */ /* 0x000fe2000f8408ff */
[----:B------:R-:W-:-:S03]  /*c320*/  FFMA R12, R25, UR13, R12 ;  /* 0x0000000d190c7c23 */ /* 0x000fc6000800000c */
[----:B------:R-:W-:Y:S01]  /*c330*/  LEA.HI.X R9, R10, UR23, R9, 0x1, P2 ;  /* 0x000000170a097c11 */ /* 0x000fe200090f0c09 */
[----:B------:R-:W-:Y:S01]  /*c340*/  @P3 IMAD.MOV.U32 R10, RZ, RZ, R2 ;  /* 0x000000ffff0a3224 */ /* 0x000fe200078e0002 */
[----:B------:R-:W-:-:S05]  /*c350*/  F2FP.F16.F32.PACK_AB R12, RZ, R12 ;  /* 0x0000000cff0c723e */ /* 0x000fca00000000ff */
[----:B------:R0:W-:Y:S01]  /*c360*/  @P3 STG.E.U16 desc[UR14][R10.64+0x2], R12 ;  /* 0x0000020c0a003986 */ /* 0x0001e2000c10150e */
[----:B------:R-:W-:Y:S05]  /*c370*/  @!P4 BRA `(.L_x_408) ;  /* 0x000000000004c947 */ /* 0x000fea0003800000 */
[----:B------:R2:W5:Y:S02]  /*c380*/  LDG.E.LTC128B.U16 R15, desc[UR14][R8.64] ;  /* 0x0000000e080f7981 */ /* 0x000564000c1e1520 */
.L_x_408:
[----:B------:R-:W-:Y:S05]  /*c390*/  BSYNC B0 ;  /* 0x0000000000007941 */ /* 0x000fea0003800000 */
.L_x_407:
[----:B0----5:R-:W-:Y:S01]  /*c3a0*/  HADD2.F32 R10, -RZ, R15.H0_H0 ;  /* 0x2000000fff0a7230 */ /* 0x021fe20000004100 */
[----:B------:R-:W-:Y:S01]  /*c3b0*/  ISETP.GT.AND P3, PT, R0, 0x1, P1 ;  /* 0x000000010000780c */ /* 0x000fe20000f64270 */
[----:B------:R-:W-:Y:S03]  /*c3c0*/  BSSY B0, `(.L_x_409) ;  /* 0x0000009000007945 */ /* 0x000fe60003800000 */
[----:B------:R-:W-:Y:S01]  /*c3d0*/  FMUL R11, R10, UR16 ;  /* 0x000000100a0b7c20 */ /* 0x000fe20008400000 */
[----:B------:R-:W-:-:S03]  /*c3e0*/  IADD3 R10, P2, R2, UR8, RZ ;  /* 0x00000008020a7c10 */ /* 0x000fc6000ff5e0ff */
[----:B------:R-:W-:-:S05]  /*c3f0*/  FFMA R11, R26, UR13, R11 ;  /* 0x0000000d1a0b7c23 */ /* 0x000fca000800000b */
[----:B------:R-:W-:Y:S02]  /*c400*/  F2FP.F16.F32.PACK_AB R12, RZ, R11 ;  /* 0x0000000bff0c723e */ /* 0x000fe400000000ff */
[----:B------:R-:W-:-:S05]  /*c410*/  IADD3.X R11, R7, UR5, RZ, P2, !PT ;  /* 0x00000005070b7c10 */ /* 0x000fca00097fe4ff */
[----:B------:R0:W-:Y:S01]  /*c420*/  @P4 STG.E.U16 desc[UR14][R10.64], R12 ;  /* 0x0000000c0a004986 */ /* 0x0001e2000c10150e */
[----:B------:R-:W-:Y:S05]  /*c430*/  @!P3 BRA `(.L_x_410) ;  /* 0x000000000004b947 */ /* 0x000fea0003800000 */
[----:B------:R3:W5:Y:S02]  /*c440*/  LDG.E.LTC128B.U16 R15, desc[UR14][R8.64+0x2] ;  /* 0x0000020e080f7981 */ /* 0x000764000c1e1520 */
.L_x_410:
[----:B------:R-:W-:Y:S05]  /*c450*/  BSYNC B0 ;  /* 0x0000000000007941 */ /* 0x000fea0003800000 */
.L_x_409:
        /* <DEDUP_REMOVED lines=9> */
.L_x_412:
[----:B------:R-:W-:Y:S05]  /*c4f0*/  BSYNC B0 ;  /* 0x0000000000007941 */ /* 0x000fea0003800000 */
.L_x_411:
[----:B0----5:R-:W-:Y:S01]  /*c500*/  HADD2.F32 R12, -RZ, R15.H0_H0 ;  /* 0x2000000fff0c7230 */ /* 0x021fe20000004100 */
[----:B------:R-:W-:Y:S01]  /*c510*/  ISETP.GT.AND P3, PT, R0, 0x9, P0 ;  /* 0x000000090000780c */ /* 0x000fe20000764270 */
[----:B------:R-:W-:Y:S03]  /*c520*/  BSSY B0, `(.L_x_413) ;  /* 0x000000a000007945 */ /* 0x000fe60003800000 */
[----:B------:R-:W-:Y:S01]  /*c530*/  FMUL R13, R12, UR16 ;  /* 0x000000100c0d7c20 */ /* 0x000fe20008400000 */
[----:B------:R-:W-:-:S03]  /*c540*/  @P4 IMAD.MOV.U32 R12, RZ, RZ, R2 ;  /* 0x000000ffff0c4224 */ /* 0x000fc600078e0002 */
[----:B------:R-:W-:-:S05]  /*c550*/  FFMA R13, R28, UR13, R13 ;  /* 0x0000000d1c0d7c23 */ /* 0x000fca000800000d */
[----:B------:R-:W-:-:S04]  /*c560*/  F2FP.F16.F32.PACK_AB R13, RZ, R13 ;  /* 0x0000000dff0d723e */ /* 0x000fc800000000ff */
[----:B------:R-:W-:Y:S02]  /*c570*/  PRMT R14, R13, 0x7610, R14 ;  /* 0x000076100d0e7816 */ /* 0x000fe4000000000e */
[----:B------:R-:W-:-:S05]  /*c580*/  @P4 MOV R13, R7 ;  /* 0x00000007000d4202 */ /* 0x000fca0000000f00 */
[----:B------:R0:W-:Y:S01]  /*c590*/  @P4 STG.E.U16 desc[UR14][R12.64+0x10], R14 ;  /* 0x0000100e0c004986 */ /* 0x0001e2000c10150e */
[----:B------:R-:W-:Y:S05]  /*c5a0*/  @!P3 BRA `(.L_x_414) ;  /* 0x000000000004b947 */ /* 0x000fea0003800000 */
[----:B------:R0:W5:Y:S02]  /*c5b0*/  LDG.E.LTC128B.U16 R15, desc[UR14][R4.64+0x12] ;  /* 0x0000120e040f7981 */ /* 0x000164000c1e1520 */
.L_x_414:
[----:B------:R-:W-:Y:S05]  /*c5c0*/  BSYNC B0 ;  /* 0x0000000000007941 */ /* 0x000fea0003800000 */
.L_x_413:
[----:B0----5:R-:W-:Y:S01]  /*c5d0*/  HADD2.F32 R12, -RZ, R15.H0_H0 ;  /* 0x2000000fff0c7230 */ /* 0x021fe20000004100 */
[----:B------:R-:W-:Y:S01]  /*c5e0*/  ISETP.GT.AND P4, PT, R0, 0x8, P1 ;  /* 0x000000080000780c */ /* 0x000fe20000f84270 */
[----:B------:R-:W-:Y:S01]  /*c5f0*/  @P3 IMAD.MOV.U32 R13, RZ, RZ, R7 ;  /* 0x000000ffff0d3224 */ /* 0x000fe200078e0007 */
[----:B------:R-:W-:Y:S02]  /*c600*/  BSSY B0, `(.L_x_415) ;  /* 0x0000009000007945 */ /* 0x000fe40003800000 */
[----:B------:R-:W-:-:S04]  /*c610*/  FMUL R12, R12, UR16 ;  /* 0x000000100c0c7c20 */ /* 0x000fc80008400000 */
[----:B------:R-:W-:-:S05]  /*c620*/  FFMA R12, R29, UR13, R12 ;  /* 0x0000000d1d0c7c23 */ /* 0x000fca000800000c */
[----:B------:R-:W-:-:S04]  /*c630*/  F2FP.F16.F32.PACK_AB R12, RZ, R12 ;  /* 0x0000000cff0c723e */ /* 0x000fc800000000ff */
[----:B------:R-:W-:Y:S01]  /*c640*/  PRMT R14, R12, 0x7610, R14 ;  /* 0x000076100c0e7816 */ /* 0x000fe2000000000e */
[----:B------:R-:W-:-:S05]  /*c650*/  @P3 IMAD.MOV.U32 R12, RZ, RZ, R2 ;  /* 0x000000ffff0c3224 */ /* 0x000fca00078e0002 */
[----:B------:R0:W-:Y:S01]  /*c660*/  @P3 STG.E.U16 desc[UR14][R12.64+0x12], R14 ;  /* 0x0000120e0c003986 */ /* 0x0001e2000c10150e */
[----:B------:R-:W-:Y:S05]  /*c670*/  @!P4 BRA `(.L_x_416) ;  /* 0x000000000004c947 */ /* 0x000fea0003800000 */
[----:B------:R0:W5:Y:S02]  /*c680*/  LDG.E.LTC128B.U16 R15, desc[UR14][R8.64+0x10] ;  /* 0x0000100e080f7981 */ /* 0x000164000c1e1520 */
.L_x_416:
[----:B------:R-:W-:Y:S05]  /*c690*/  BSYNC B0 ;  /* 0x0000000000007941 */ /* 0x000fea0003800000 */
.L_x_415:
        /* <DEDUP_REMOVED lines=9> */
.L_x_418:
[----:B------:R-:W-:Y:S05]  /*c730*/  BSYNC B0 ;  /* 0x0000000000007941 */ /* 0x000fea0003800000 */
.L_x_417:
        /* <DEDUP_REMOVED lines=9> */
.L_x_420:
[----:B------:R-:W-:Y:S05]  /*c7d0*/  BSYNC B0 ;  /* 0x0000000000007941 */ /* 0x000fea0003800000 */
.L_x_419:
[----:B0----5:R-:W-:Y:S01]  /*c7e0*/  HADD2.F32 R12, -RZ, R15.H0_H0 ;  /* 0x2000000fff0c7230 */ /* 0x021fe20000004100 */
[----:B------:R-:W-:Y:S01]  /*c7f0*/  ISETP.GT.AND P3, PT, R0, 0x11, P0 ;  /* 0x000000110000780c */ /* 0x000fe20000764270 */
[----:B------:R-:W-:Y:S03]  /*c800*/  BSSY B0, `(.L_x_421) ;  /* 0x000000a000007945 */ /* 0x000fe60003800000 */
        /* <DEDUP_REMOVED lines=9> */
.L_x_422:
[----:B------:R-:W-:Y:S05]  /*c8a0*/  BSYNC B0 ;  /* 0x0000000000007941 */ /* 0x000fea0003800000 */
.L_x_421:
        /* <DEDUP_REMOVED lines=12> */
.L_x_424:
[----:B------:R-:W-:Y:S05]  /*c970*/  BSYNC B0 ;  /* 0x0000000000007941 */ /* 0x000fea0003800000 */
.L_x_423:
        /* <DEDUP_REMOVED lines=9> */
.L_x_426:
[----:B------:R-:W-:Y:S05]  /*ca10*/  BSYNC B0 ;  /* 0x0000000000007941 */ /* 0x000fea0003800000 */
.L_x_425:
        /* <DEDUP_REMOVED lines=9> */
.L_x_428:
[----:B------:R-:W-:Y:S05]  /*cab0*/  BSYNC B0 ;  /* 0x0000000000007941 */ /* 0x000fea0003800000 */
.L_x_427:
        /* <DEDUP_REMOVED lines=12> */
.L_x_430:
[----:B------:R-:W-:Y:S05]  /*cb80*/  BSYNC B0 ;  /* 0x0000000000007941 */ /* 0x000fea0003800000 */
.L_x_429:
        /* <DEDUP_REMOVED lines=12> */
.L_x_432:
[----:B------:R-:W-:Y:S05]  /*cc50*/  BSYNC B0 ;  /* 0x0000000000007941 */ /* 0x000fea0003800000 */
.L_x_431:
        /* <DEDUP_REMOVED lines=9> */
.L_x_434:
[----:B------:R-:W-:Y:S05]  /*ccf0*/  BSYNC B0 ;  /* 0x0000000000007941 */ /* 0x000fea0003800000 */
.L_x_433:
        /* <DEDUP_REMOVED lines=9> */
.L_x_436:
[----:B------:R-:W-:Y:S05]  /*cd90*/  BSYNC B0 ;  /* 0x0000000000007941 */ /* 0x000fea0003800000 */
.L_x_435:
[----:B0----5:R-:W-:Y:S01]  /*cda0*/  HADD2.F32 R12, -RZ, R15.H0_H0 ;  /* 0x2000000fff0c7230 */ /* 0x021fe20000004100 */
[----:B------:R-:W-:Y:S01]  /*cdb0*/  ISETP.GT.AND P3, PT, R0, 0x21, P0 ;  /* 0x000000210000780c */ /* 0x000fe20000764270 */
[----:B------:R-:W-:Y:S03]  /*cdc0*/  BSSY B0, `(.L_x_437) ;  /* 0x000000a000007945 */ /* 0x000fe60003800000 */
[----:B------:R-:W-:Y:S01]  /*cdd0*/  FMUL R13, R12, UR16 ;  /* 0x000000100c0d7c20 */ /* 0x000fe20008400000 */
[----:B------:R-:W-:-:S03]  /*cde0*/  @P4 MOV R12, R2 ;  /* 0x00000002000c4202 */ /* 0x000fc60000000f00 */
[----:B------:R-:W-:-:S05]  /*cdf0*/  FFMA R13, R40, UR13, R13 ;  /* 0x0000000d280d7c23 */ /* 0x000fca000800000d */
[----:B------:R-:W-:-:S04]  /*ce00*/  F2FP.F16.F32.PACK_AB R13, RZ, R13 ;  /* 0x0000000dff0d723e */ /* 0x000fc800000000ff */
[----:B------:R-:W-:Y:S01]  /*ce10*/  PRMT R14, R13, 0x7610, R14 ;  /* 0x000076100d0e7816 */ /* 0x000fe2000000000e */
[----:B------:R-:W-:-:S05]  /*ce20*/  @P4 IMAD.MOV.U32 R13, RZ, RZ, R7 ;  /* 0x000000ffff0d4224 */ /* 0x000fca00078e0007 */
[----:B------:R0:W-:Y:S01]  /*ce30*/  @P4 STG.E.U16 desc[UR14][R12.64+0x40], R14 ;  /* 0x0000400e0c004986 */ /* 0x0001e2000c10150e */
[----:B------:R-:W-:Y:S05]  /*ce40*/  @!P3 BRA `(.L_x_438) ;  /* 0x000000000004b947 */ /* 0x000fea0003800000 */
[----:B------:R0:W5:Y:S02]  /*ce50*/  LDG.E.LTC128B.U16 R15, desc[UR14][R4.64+0x42] ;  /* 0x0000420e040f7981 */ /* 0x000164000c1e1520 */
.L_x_438:
[----:B------:R-:W-:Y:S05]  /*ce60*/  BSYNC B0 ;  /* 0x0000000000007941 */ /* 0x000fea0003800000 */
.L_x_437:
        /* <DEDUP_REMOVED lines=12> */
.L_x_440:
[----:B------:R-:W-:Y:S05]  /*cf30*/  BSYNC B0 ;  /* 0x0000000000007941 */ /* 0x000fea0003800000 */
.L_x_439:
        /* <DEDUP_REMOVED lines=9> */
.L_x_442:
[----:B------:R-:W-:Y:S05]  /*cfd0*/  BSYNC B0 ;  /* 0x0000000000007941 */ /* 0x000fea0003800000 */
.L_x_441:
        /* <DEDUP_REMOVED lines=9> */
.L_x_444:
[----:B------:R-:W-:Y:S05]  /*d070*/  BSYNC B0 ;  /* 0x0000000000007941 */ /* 0x000fea0003800000 */
.L_x_443:
        /* <DEDUP_REMOVED lines=12> */
.L_x_446:
[----:B------:R-:W-:Y:S05]  /*d140*/  BSYNC B0 ;  /* 0x0000000000007941 */ /* 0x000fea0003800000 */
.L_x_445:
        /* <DEDUP_REMOVED lines=12> */
.L_x_448:
[----:B------:R-:W-:Y:S05]  /*d210*/  BSYNC B0 ;  /* 0x0000000000007941 */ /* 0x000fea0003800000 */
.L_x_447:
        /* <DEDUP_REMOVED lines=9> */
.L_x_450:
[----:B------:R-:W-:Y:S05]  /*d2b0*/  BSYNC B0 ;  /* 0x0000000000007941 */ /* 0x000fea0003800000 */
.L_x_449:
        /* <DEDUP_REMOVED lines=9> */
.L_x_452:
[----:B------:R-:W-:Y:S05]  /*d350*/  BSYNC B0 ;  /* 0x0000000000007941 */ /* 0x000fea0003800000 */
.L_x_451:
        /* <DEDUP_REMOVED lines=12> */
.L_x_454:
[----:B------:R-:W-:Y:S05]  /*d420*/  BSYNC B0 ;  /* 0x0000000000007941 */ /* 0x000fea0003800000 */
.L_x_453:
[----:B0----5:R-:W-:Y:S01]  /*d430*/  HADD2.F32 R12, -RZ, R15.H0_H0 ;  /* 0x2000000fff0c7230 */ /* 0x021fe20000004100 */
[----:B------:R-:W-:Y:S01]  /*d440*/  ISETP.GT.AND P4, PT, R0, 0x30, P1 ;  /* 0x000000300000780c */ /* 0x000fe20000f84270 */
[----:B------:R-:W-:Y:S01]  /*d450*/  @P3 IMAD.MOV.U32 R13, RZ, RZ, R7 ;  /* 0x000000ffff0d3224 */ /* 0x000fe200078e0007 */
[----:B------:R-:W-:Y:S02]  /*d460*/  BSSY B0, `(.L_x_455) ;  /* 0x0000009000007945 */ /* 0x000fe40003800000 */
[----:B------:R-:W-:-:S04]  /*d470*/  FMUL R12, R12, UR16 ;  /* 0x000000100c0c7c20 */ /* 0x000fc80008400000 */
[----:B------:R-:W-:-:S05]  /*d480*/  FFMA R12, R49, UR13, R12 ;  /* 0x0000000d310c7c23 */ /* 0x000fca000800000c */
[----:B------:R-:W-:-:S04]  /*d490*/  F2FP.F16.F32.PACK_AB R12, RZ, R12 ;  /* 0x0000000cff0c723e */ /* 0x000fc800000000ff */
[----:B------:R-:W-:Y:S02]  /*d4a0*/  PRMT R14, R12, 0x7610, R14 ;  /* 0x000076100c0e7816 */ /* 0x000fe4000000000e */
[----:B------:R-:W-:-:S05]  /*d4b0*/  @P3 MOV R12, R2 ;  /* 0x00000002000c3202 */ /* 0x000fca0000000f00 */
[----:B------:R0:W-:Y:S01]  /*d4c0*/  @P3 STG.E.U16 desc[UR14][R12.64+0x62], R14 ;  /* 0x0000620e0c003986 */ /* 0x0001e2000c10150e */
[----:B------:R-:W-:Y:S05]  /*d4d0*/  @!P4 BRA `(.L_x_456) ;  /* 0x000000000004c947 */ /* 0x000fea0003800000 */
[----:B------:R0:W5:Y:S02]  /*d4e0*/  LDG.E.LTC128B.U16 R15, desc[UR14][R8.64+0x60] ;  /* 0x0000600e080f7981 */ /* 0x000164000c1e1520 */
.L_x_456:
[----:B------:R-:W-:Y:S05]  /*d4f0*/  BSYNC B0 ;  /* 0x0000000000007941 */ /* 0x000fea0003800000 */
.L_x_455:
[----:B-----5:R-:W-:Y:S01]  /*d500*/  HADD2.F32 R11, -RZ, R15.H0_H0 ;  /* 0x2000000fff0b7230 */ /* 0x020fe20000004100 */
[----:B------:R-:W-:Y:S01]  /*d510*/  ISETP.GT.AND P3, PT, R0, 0x31, P1 ;  /* 0x000000310000780c */ /* 0x000fe20000f64270 */
[----:B------:R-:W-:Y:S03]  /*d520*/  BSSY B0, `(.L_x_457) ;  /* 0x0000008000007945 */ /* 0x000fe60003800000 */
[----:B------:R-:W-:-:S04]  /*d530*/  FMUL R11, R11, UR16 ;  /* 0x000000100b0b7c20 */ /* 0x000fc80008400000 */
[----:B------:R-:W-:-:S05]  /*d540*/  FFMA R11, R50, UR13, R11 ;  /* 0x0000000d320b7c23 */ /* 0x000fca000800000b */
[----:B0-----:R-:W-:Y:S02]  /*d550*/  F2FP.F16.F32.PACK_AB R12, RZ, R11 ;  /* 0x0000000bff0c723e */ /* 0x001fe400000000ff */
[----:B------:R-:W-:-:S05]  /*d560*/  IADD3.X R11, R7, UR5, RZ, P2, !PT ;  /* 0x00000005070b7c10 */ /* 0x000fca00097fe4ff */
[----:B------:R0:W-:Y:S01]  /*d570*/  @P4 STG.E.U16 desc[UR14][R10.64+0x60], R12 ;  /* 0x0000600c0a004986 */ /* 0x0001e2000c10150e */
[----:B------:R-:W-:Y:S05]  /*d580*/  @!P3 BRA `(.L_x_458) ;  /* 0x000000000004b947 */ /* 0x000fea0003800000 */
[----:B------:R0:W5:Y:S02]  /*d590*/  LDG.E.LTC128B.U16 R15, desc[UR14][R8.64+0x62] ;  /* 0x0000620e080f7981 */ /* 0x000164000c1e1520 */
.L_x_458:
[----:B------:R-:W-:Y:S05]  /*d5a0*/  BSYNC B0 ;  /* 0x0000000000007941 */ /* 0x000fea0003800000 */
.L_x_457:
[----:B0----5:R-:W-:Y:S01]  /*d5b0*/  HADD2.F32 R12, -RZ, R15.H0_H0 ;  /* 0x2000000fff0c7230 */ /* 0x021fe20000004100 */
[----:B------:R-:W-:Y:S01]  /*d5c0*/  ISETP.GT.AND P2, PT, R0, 0x38, P0 ;  /* 0x000000380000780c */ /* 0x000fe20000744270 */
[----:B------:R-:W-:Y:S03]  /*d5d0*/  BSSY B0, `(.L_x_459) ;  /* 0x000000a000007945 */ /* 0x000fe60003800000 */
        /* <DEDUP_REMOVED lines=9> */
.L_x_460:
[----:B------:R-:W-:Y:S05]  /*d670*/  BSYNC B0 ;  /* 0x0000000000007941 */ /* 0x000fea0003800000 */
.L_x_459:
        /* <DEDUP_REMOVED lines=12> */
.L_x_462:
[----:B------:R-:W-:Y:S05]  /*d740*/  BSYNC B0 ;  /* 0x0000000000007941 */ /* 0x000fea0003800000 */
.L_x_461:
        /* <DEDUP_REMOVED lines=12> */
.L_x_464:
[----:B------:R-:W-:Y:S05]  /*d810*/  BSYNC B0 ;  /* 0x0000000000007941 */ /* 0x000fea0003800000 */
.L_x_463:
[----:B0----5:R-:W-:Y:S01]  /*d820*/  HADD2.F32 R12, -RZ, R15.H0_H0 ;  /* 0x2000000fff0c7230 */ /* 0x021fe20000004100 */
[----:B------:R-:W-:Y:S01]  /*d830*/  ISETP.GT.AND P3, PT, R0, 0x39, P1 ;  /* 0x000000390000780c */ /* 0x000fe20000f64270 */
[----:B------:R-:W-:Y:S03]  /*d840*/  BSSY B0, `(.L_x_465) ;  /* 0x000000a000007945 */ /* 0x000fe60003800000 */
[----:B------:R-:W-:Y:S01]  /*d850*/  FMUL R13, R12, UR16 ;  /* 0x000000100c0d7c20 */ /* 0x000fe20008400000 */
[----:B------:R-:W-:-:S03]  /*d860*/  VIADD R12, R2, UR8 ;  /* 0x00000008020c7c36 */ /* 0x000fc60008000000 */
[----:B------:R-:W-:-:S05]  /*d870*/  FFMA R13, R54, UR13, R13 ;  /* 0x0000000d360d7c23 */ /* 0x000fca000800000d */
[----:B------:R-:W-:-:S04]  /*d880*/  F2FP.F16.F32.PACK_AB R13, RZ, R13 ;  /* 0x0000000dff0d723e */ /* 0x000fc800000000ff */
[----:B------:R-:W-:Y:S01]  /*d890*/  PRMT R14, R13, 0x7610, R14 ;  /* 0x000076100d0e7816 */ /* 0x000fe2000000000e */
[----:B------:R-:W-:-:S05]  /*d8a0*/  @P2 IMAD.MOV.U32 R13, RZ, RZ, R11 ;  /* 0x000000ffff0d2224 */ /* 0x000fca00078e000b */
[----:B------:R0:W-:Y:S01]  /*d8b0*/  @P2 STG.E.U16 desc[UR14][R12.64+0x70], R14 ;  /* 0x0000700e0c002986 */ /* 0x0001e2000c10150e */
[----:B------:R-:W-:Y:S05]  /*d8c0*/  @!P3 BRA `(.L_x_466) ;  /* 0x000000000004b947 */ /* 0x000fea0003800000 */
[----:B------:R0:W5:Y:S02]  /*d8d0*/  LDG.E.LTC128B.U16 R15, desc[UR14][R8.64+0x72] ;  /* 0x0000720e080f7981 */ /* 0x000164000c1e1520 */
.L_x_466:
[----:B------:R-:W-:Y:S05]  /*d8e0*/  BSYNC B0 ;  /* 0x0000000000007941 */ /* 0x000fea0003800000 */
.L_x_465:
[----:B0----5:R-:W-:Y:S01]  /*d8f0*/  HADD2.F32 R12, -RZ, R15.H0_H0 ;  /* 0x2000000fff0c7230 */ /* 0x021fe20000004100 */
[----:B------:R-:W-:Y:S01]  /*d900*/  ISETP.GT.AND P2, PT, R0, 0x40, P0 ;  /* 0x000000400000780c */ /* 0x000fe20000744270 */
[----:B------:R-:W-:Y:S03]  /*d910*/  BSSY B0, `(.L_x_467) ;  /* 0x000000a000007945 */ /* 0x000fe60003800000 */
[----:B------:R-:W-:-:S04]  /*d920*/  FMUL R12, R12, UR16 ;  /* 0x000000100c0c7c20 */ /* 0x000fc80008400000 */
[----:B------:R-:W-:-:S05]  /*d930*/  FFMA R12, R55, UR13, R12 ;  /* 0x0000000d370c7c23 */ /* 0x000fca000800000c */
[----:B------:R-:W-:Y:S02]  /*d940*/  F2FP.F16.F32.PACK_AB R13, RZ, R12 ;  /* 0x0000000cff0d723e */ /* 0x000fe400000000ff */
[----:B------:R-:W-:Y:S02]  /*d950*/  IADD3 R12, R2, UR8, RZ ;  /* 0x00000008020c7c10 */ /* 0x000fe4000fffe0ff */
[----:B------:R-:W-:Y:S01]  /*d960*/  PRMT R14, R13, 0x7610, R14 ;  /* 0x000076100d0e7816 */ /* 0x000fe2000000000e */
[----:B------:R-:W-:-:S05]  /*d970*/  @P3 IMAD.MOV.U32 R13, RZ, RZ, R11 ;  /* 0x000000ffff0d3224 */ /* 0x000fca00078e000b */
[----:B------:R0:W-:Y:S01]  /*d980*/  @P3 STG.E.U16 desc[UR14][R12.64+0x72], R14 ;  /* 0x0000720e0c003986 */ /* 0x0001e2000c10150e */
[----:B------:R-:W-:Y:S05]  /*d990*/  @!P2 BRA `(.L_x_468) ;  /* 0x000000000004a947 */ /* 0x000fea0003800000 */
[----:B------:R0:W5:Y:S02]  /*d9a0*/  LDG.E.LTC128B.U16 R15, desc[UR14][R4.64+0x80] ;  /* 0x0000800e040f7981 */ /* 0x000164000c1e1520 */
.L_x_468:
[----:B------:R-:W-:Y:S05]  /*d9b0*/  BSYNC B0 ;  /* 0x0000000000007941 */ /* 0x000fea0003800000 */
.L_x_467:
        /* <DEDUP_REMOVED lines=12> */
.L_x_470:
[----:B------:R-:W-:Y:S05]  /*da80*/  BSYNC B0 ;  /* 0x0000000000007941 */ /* 0x000fea0003800000 */
.L_x_469:
        /* <DEDUP_REMOVED lines=12> */
.L_x_472:
[----:B------:R-:W-:Y:S05]  /*db50*/  BSYNC B0 ;  /* 0x0000000000007941 */ /* 0x000fea0003800000 */
.L_x_471:
        /* <DEDUP_REMOVED lines=12> */
.L_x_474:
[----:B------:R-:W-:Y:S05]  /*dc20*/  BSYNC B0 ;  /* 0x0000000000007941 */ /* 0x000fea0003800000 */
.L_x_473:
        /* <DEDUP_REMOVED lines=12> */
.L_x_476:
[----:B------:R-:W-:Y:S05]  /*dcf0*/  BSYNC B0 ;  /* 0x0000000000007941 */ /* 0x000fea0003800000 */
.L_x_475:
        /* <DEDUP_REMOVED lines=12> */
.L_x_478:
[----:B------:R-:W-:Y:S05]  /*ddc0*/  BSYNC B0 ;  /* 0x0000000000007941 */ /* 0x000fea0003800000 */
.L_x_477:
        /* <DEDUP_REMOVED lines=12> */
.L_x_480:
[----:B------:R-:W-:Y:S05]  /*de90*/  BSYNC B0 ;  /* 0x0000000000007941 */ /* 0x000fea0003800000 */
.L_x_479:
        /* <DEDUP_REMOVED lines=12> */
.L_x_482:
[----:B------:R-:W-:Y:S05]  /*df60*/  BSYNC B0 ;  /* 0x0000000000007941 */ /* 0x000fea0003800000 */
.L_x_481:
        /* <DEDUP_REMOVED lines=12> */
.L_x_484:
[----:B------:R-:W-:Y:S05]  /*e030*/  BSYNC B0 ;  /* 0x0000000000007941 */ /* 0x000fea0003800000 */
.L_x_483:
        /* <DEDUP_REMOVED lines=12> */
.L_x_486:
[----:B------:R-:W-:Y:S05]  /*e100*/  BSYNC B0 ;  /* 0x0000000000007941 */ /* 0x000fea0003800000 */
.L_x_485:
        /* <DEDUP_REMOVED lines=12> */
.L_x_488:
[----:B------:R-:W-:Y:S05]  /*e1d0*/  BSYNC B0 ;  /* 0x0000000000007941 */ /* 0x000fea0003800000 */
.L_x_487:
        /* <DEDUP_REMOVED lines=12> */
.L_x_490:
[----:B------:R-:W-:Y:S05]  /*e2a0*/  BSYNC B0 ;  /* 0x0000000000007941 */ /* 0x000fea0003800000 */
.L_x_489:
        /* <DEDUP_REMOVED lines=12> */
.L_x_492:
[----:B------:R-:W-:Y:S05]  /*e370*/  BSYNC B0 ;  /* 0x0000000000007941 */ /* 0x000fea0003800000 */
.L_x_491:
        /* <DEDUP_REMOVED lines=12> */
.L_x_494:
[----:B------:R-:W-:Y:S05]  /*e440*/  BSYNC B0 ;  /* 0x0000000000007941 */ /* 0x000fea0003800000 */
.L_x_493:
        /* <DEDUP_REMOVED lines=12> */
.L_x_496:
[----:B------:R-:W-:Y:S05]  /*e510*/  BSYNC B0 ;  /* 0x0000000000007941 */ /* 0x000fea0003800000 */
.L_x_495:
[----:B0----5:R-:W-:Y:S01]  /*e520*/  HADD2.F32 R12, -RZ, R15.H0_H0 ;  /* 0x2000000fff0c7230 */ /* 0x021fe20000004100 */
[----:B------:R-:W-:Y:S01]  /*e530*/  ISETP.GT.AND P3, PT, R0, 0x59, P1 ;  /* 0x000000590000780c */ /* 0x000fe20000f64270 */
[----:B------:R-:W-:Y:S03]  /*e540*/  BSSY B0, `(.L_x_497) ;  /* 0x000000a000007945 */ /* 0x000fe60003800000 */
[----:B------:R-:W-:Y:S01]  /*e550*/  FMUL R13, R12, UR16 ;  /* 0x000000100c0d7c20 */ /* 0x000fe20008400000 */
[----:B------:R-:W-:-:S03]  /*e560*/  IADD3 R12, R2, UR8, RZ ;  /* 0x00000008020c7c10 */ /* 0x000fc6000fffe0ff */
[----:B------:R-:W-:-:S05]  /*e570*/  FFMA R13, R70, UR13, R13 ;  /* 0x0000000d460d7c23 */ /* 0x000fca000800000d */
[----:B------:R-:W-:-:S04]  /*e580*/  F2FP.F16.F32.PACK_AB R13, RZ, R13 ;  /* 0x0000000dff0d723e */ /* 0x000fc800000000ff */
[----:B------:R-:W-:Y:S01]  /*e590*/  PRMT R14, R13, 0x7610, R14 ;  /* 0x000076100d0e7816 */ /* 0x000fe2000000000e */
[----:B------:R-:W-:-:S05]  /*e5a0*/  @P2 IMAD.MOV.U32 R13, RZ, RZ, R11 ;  /* 0x000000ffff0d2224 */ /* 0x000fca00078e000b */
[----:B------:R0:W-:Y:S01]  /*e5b0*/  @P2 STG.E.U16 desc[UR14][R12.64+0xb0], R14 ;  /* 0x0000b00e0c002986 */ /* 0x0001e2000c10150e */
[----:B------:R-:W-:Y:S05]  /*e5c0*/  @!P3 BRA `(.L_x_498) ;  /* 0x000000000004b947 */ /* 0x000fea0003800000 */
[----:B------:R0:W5:Y:S02]  /*e5d0*/  LDG.E.LTC128B.U16 R15, desc[UR14][R8.64+0xb2] ;  /* 0x0000b20e080f7981 */ /* 0x000164000c1e1520 */
.L_x_498:
[----:B------:R-:W-:Y:S05]  /*e5e0*/  BSYNC B0 ;  /* 0x0000000000007941 */ /* 0x000fea0003800000 */
.L_x_497:
        /* <DEDUP_REMOVED lines=12> */
.L_x_500:
[----:B------:R-:W-:Y:S05]  /*e6b0*/  BSYNC B0 ;  /* 0x0000000000007941 */ /* 0x000fea0003800000 */
.L_x_499:
        /* <DEDUP_REMOVED lines=12> */
.L_x_502:
[----:B------:R-:W-:Y:S05]  /*e780*/  BSYNC B0 ;  /* 0x0000000000007941 */ /* 0x000fea0003800000 */
.L_x_501:
        /* <DEDUP_REMOVED lines=12> */
.L_x_504:
[----:B------:R-:W-:Y:S05]  /*e850*/  BSYNC B0 ;  /* 0x0000000000007941 */ /* 0x000fea0003800000 */
.L_x_503:
        /* <DEDUP_REMOVED lines=12> */
.L_x_506:
[----:B------:R-:W-:Y:S05]  /*e920*/  BSYNC B0 ;  /* 0x0000000000007941 */ /* 0x000fea0003800000 */
.L_x_505:
        /* <DEDUP_REMOVED lines=12> */
.L_x_508:
[----:B------:R-:W-:Y:S05]  /*e9f0*/  BSYNC B0 ;  /* 0x0000000000007941 */ /* 0x000fea0003800000 */
.L_x_507:
        /* <DEDUP_REMOVED lines=12> */
.L_x_510:
[----:B------:R-:W-:Y:S05]  /*eac0*/  BSYNC B0 ;  /* 0x0000000000007941 */ /* 0x000fea0003800000 */
.L_x_509:
        /* <DEDUP_REMOVED lines=12> */
.L_x_512:
[----:B------:R-:W-:Y:S05]  /*eb90*/  BSYNC B0 ;  /* 0x0000000000007941 */ /* 0x000fea0003800000 */
.L_x_511:
        /* <DEDUP_REMOVED lines=12> */
.L_x_514:
[----:B------:R-:W-:Y:S05]  /*ec60*/  BSYNC B0 ;  /* 0x0000000000007941 */ /* 0x000fea0003800000 */
.L_x_513:
        /* <DEDUP_REMOVED lines=12> */
.L_x_516:
[----:B------:R-:W-:Y:S05]  /*ed30*/  BSYNC B0 ;  /* 0x0000000000007941 */ /* 0x000fea0003800000 */
.L_x_515:
        /* <DEDUP_REMOVED lines=12> */
.L_x_518:
[----:B------:R-:W-:Y:S05]  /*ee00*/  BSYNC B0 ;  /* 0x0000000000007941 */ /* 0x000fea0003800000 */
.L_x_517:
        /* <DEDUP_REMOVED lines=12> */
.L_x_520:
[----:B------:R-:W-:Y:S05]  /*eed0*/  BSYNC B0 ;  /* 0x0000000000007941 */ /* 0x000fea0003800000 */
.L_x_519:
        /* <DEDUP_REMOVED lines=12> */
.L_x_522:
[----:B------:R-:W-:Y:S05]  /*efa0*/  BSYNC B0 ;  /* 0x0000000000007941 */ /* 0x000fea0003800000 */
.L_x_521:
        /* <DEDUP_REMOVED lines=12> */
.L_x_524:
[----:B------:R-:W-:Y:S05]  /*f070*/  BSYNC B0 ;  /* 0x0000000000007941 */ /* 0x000fea0003800000 */
.L_x_523:
        /* <DEDUP_REMOVED lines=12> */
.L_x_526:
[----:B------:R-:W-:Y:S05]  /*f140*/  BSYNC B0 ;  /* 0x0000000000007941 */ /* 0x000fea0003800000 */
.L_x_525:
[----:B01--45:R-:W-:Y:S01]  /*f150*/  HADD2.F32 R4, -RZ, R15.H0_H0 ;  /* 0x2000000fff047230 */ /* 0x033fe20000004100 */
[----:B------:R-:W-:Y:S01]  /*f160*/  @P0 MOV R6, R2 ;  /* 0x0000000200060202 */ /* 0x000fe20000000f00 */
[----:B------:R-:W-:Y:S01]  /*f170*/  BSSY B0, `(.L_x_527) ;  /* 0x0000008000007945 */ /* 0x000fe20003800000 */
[----:B------:R-:W-:Y:S02]  /*f180*/  ISETP.GT.AND P2, PT, R0, 0x78, P1 ;  /* 0x000000780000780c */ /* 0x000fe40000f44270 */
[----:B------:R-:W-:-:S04]  /*f190*/  FMUL R4, R4, UR16 ;  /* 0x0000001004047c20 */ /* 0x000fc80008400000 */
[----:B------:R-:W-:-:S05]  /*f1a0*/  FFMA R4, R85, UR13, R4 ;  /* 0x0000000d55047c23 */ /* 0x000fca0008000004 */
[----:B------:R-:W-:-:S05]  /*f1b0*/  F2FP.F16.F32.PACK_AB R4, RZ, R4 ;  /* 0x00000004ff04723e */ /* 0x000fca00000000ff */
[----:B------:R0:W-:Y:S01]  /*f1c0*/  @P0 STG.E.U16 desc[UR14][R6.64+0xf2], R4 ;  /* 0x0000f20406000986 */ /* 0x0001e2000c10150e */
[----:B------:R-:W-:Y:S05]  /*f1d0*/  @!P2 BRA `(.L_x_528) ;  /* 0x000000000004a947 */ /* 0x000fea0003800000 */
[----:B------:R1:W5:Y:S02]  /*f1e0*/  LDG.E.LTC128B.U16 R15, desc[UR14][R8.64+0xf0] ;  /* 0x0000f00e080f7981 */ /* 0x000364000c1e1520 */
.L_x_528:
[----:B------:R-:W-:Y:S05]  /*f1f0*/  BSYNC B0 ;  /* 0x0000000000007941 */ /* 0x000fea0003800000 */
.L_x_527:
        /* <DEDUP_REMOVED lines=12> */
.L_x_530:
[----:B------:R-:W-:Y:S05]  /*f2c0*/  BSYNC B0 ;  /* 0x0000000000007941 */ /* 0x000fea0003800000 */
.L_x_529:
[----:B-----5:R-:W-:Y:S02]  /*f2d0*/  HADD2.F32 R15, -RZ, R15.H0_H0 ;  /* 0x2000000fff0f7230 */ /* 0x020fe40000004100 */
[----:B------:R-:W-:-:S03]  /*f2e0*/  VIADD R2, R2, UR8 ;  /* 0x0000000802027c36 */ /* 0x000fc60008000000 */
[----:B0-----:R-:W-:-:S04]  /*f2f0*/  FMUL R0, R15, UR16 ;  /* 0x000000100f007c20 */ /* 0x001fc80008400000 */
[----:B------:R-:W-:Y:S01]  /*f300*/  FFMA R0, R87, UR13, R0 ;  /* 0x0000000d57007c23 */ /* 0x000fe20008000000 */
[----:B------:R-:W-:Y:S06]  /*f310*/  @!P1 EXIT ;  /* 0x000000000000994d */ /* 0x000fec0003800000 */
[----:B------:R-:W-:Y:S01]  /*f320*/  F2FP.F16.F32.PACK_AB R0, RZ, R0 ;  /* 0x00000000ff00723e */ /* 0x000fe200000000ff */
[----:B------:R-:W-:-:S05]  /*f330*/  IMAD.MOV.U32 R3, RZ, RZ, R11 ;  /* 0x000000ffff037224 */ /* 0x000fca00078e000b */
[----:B------:R-:W-:Y:S01]  /*f340*/  STG.E.U16 desc[UR14][R2.64+0xf2], R0 ;  /* 0x0000f20002007986 */ /* 0x000fe2000c10150e */
[----:B------:R-:W-:Y:S05]  /*f350*/  EXIT ;  /* 0x000000000000794d */ /* 0x000fea0003800000 */
.L_x_28:
[----:B------:R-:W2:Y:S01]  /*f360*/  LDL.LU R7, [R1+0x8] ;  /* 0x0000080001077983 */ /* 0x000ea20000300800 */
[----:B------:R-:W-:-:S03]  /*f370*/  ULDC.64 UR6, c[0x0][0x650] ;  /* 0x0001940000067ab9 */ /* 0x000fc60000000a00 */
[----:B-1----:R-:W3:Y:S04]  /*f380*/  LDL.LU R6, [R1+0xc] ;  /* 0x00000c0001067983 */ /* 0x002ee80000300800 */
[----:B------:R-:W4:Y:S04]  /*f390*/  LDL.LU R8, [R1+0x18] ;  /* 0x0000180001087983 */ /* 0x000f280000300800 */
[----:B------:R-:W5:Y:S04]  /*f3a0*/  LDL.LU R252, [R1+0x4c] ;  /* 0x00004c0001fc7983 */ /* 0x000f680000300800 */
        /* <DEDUP_REMOVED lines=35> */
[----:B------:R-:W5:Y:S01]  /*f5e0*/  LDL.LU R232, [R1+0xdc] ;  /* 0x0000dc0001e87983 */ /* 0x000f620000300800 */
[----:B------:R-:W-:-:S03]  /*f5f0*/  LEA R2, P2, R4, UR6, 0x1 ;  /* 0x0000000604027c11 */ /* 0x000fc6000f8408ff */
[----:B------:R-:W5:Y:S04]  /*f600*/  LDL.LU R231, [R1+0xe0] ;  /* 0x0000e00001e77983 */ /* 0x000f680000300800 */
[----:B------:R-:W5:Y:S04]  /*f610*/  LDL.LU R233, [R1+0xe4] ;  /* 0x0000e40001e97983 */ /* 0x000f680000300800 */
[----:B------:R-:W5:Y:S04]  /*f620*/  LDL.LU R234, [R1+0xe8] ;  /* 0x0000e80001ea7983 */ /* 0x000f680000300800 */
[----:B------:R-:W5:Y:S01]  /*f630*/  LDL.LU R235, [R1+0xec] ;  /* 0x0000ec0001eb7983 */ /* 0x000f620000300800 */
[----:B------:R-:W-:-:S03]  /*f640*/  LEA.HI.X R3, R4, UR7, R3, 0x1, P2 ;  /* 0x0000000704037c11 */ /* 0x000fc600090f0c03 */
[----:B------:R-:W5:Y:S04]  /*f650*/  LDL.LU R236, [R1+0xf0] ;  /* 0x0000f00001ec7983 */ /* 0x000f680000300800 */
[----:B------:R-:W5:Y:S04]  /*f660*/  LDL.LU R237, [R1+0xf4] ;  /* 0x0000f40001ed7983 */ /* 0x000f680000300800 */
[----:B------:R-:W5:Y:S04]  /*f670*/  LDL.LU R238, [R1+0xf8] ;  /* 0x0000f80001ee7983 */ /* 0x000f680000300800 */
[----:B------:R-:W5:Y:S04]  /*f680*/  LDL.LU R239, [R1+0xfc] ;  /* 0x0000fc0001ef7983 */ /* 0x000f680000300800 */
[----:B------:R-:W4:Y:S04]  /*f690*/  LDL.LU R4, [R1+0x4] ;  /* 0x0000040001047983 */ /* 0x000f280000300800 */
[----:B------:R-:W5:Y:S01]  /*f6a0*/  LDL.LU R5, [R1] ;  /* 0x0000000001057983 */ /* 0x000f620000300800 */
[----:B------:R-:W-:Y:S01]  /*f6b0*/  ISETP.GT.AND P2, PT, R0, 0x1, P0 ;  /* 0x000000010000780c */ /* 0x000fe20000744270 */
[----:B------:R-:W-:-:S02]  /*f6c0*/  USHF.L.U32 UR9, UR4, 0x1, URZ ;  /* 0x0000000104097899 */ /* 0x000fc4000800063f */
[----:B------:R-:W-:Y:S01]  /*f6d0*/  USHF.L.U64.HI UR8, UR4, 0x1, UR5 ;  /* 0x0000000104087899 */ /* 0x000fe20008010205 */
[----:B--2---:R-:W-:Y:S01]  /*f6e0*/  FMUL R7, R7, UR13 ;  /* 0x0000000d07077c20 */ /* 0x004fe20008400000 */
[----:B---3--:R-:W-:-:S04]  /*f6f0*/  FMUL R6, R6, UR13 ;  /* 0x0000000d06067c20 */ /* 0x008fc80008400000 */
[----:B------:R-:W-:Y:S02]  /*f700*/  F2FP.F16.F32.PACK_AB R7, RZ, R7 ;  /* 0x00000007ff07723e */ /* 0x000fe400000000ff */
[----:B------:R-:W-:Y:S01]  /*f710*/  F2FP.F16.F32.PACK_AB R6, RZ, R6 ;  /* 0x00000006ff06723e */ /* 0x000fe200000000ff */
[----:B----4-:R-:W-:Y:S01]  /*f720*/  FMUL R4, R4, UR13 ;  /* 0x0000000d04047c20 */ /* 0x010fe20008400000 */
[----:B-----5:R-:W-:-:S04]  /*f730*/  FMUL R5, R5, UR13 ;  /* 0x0000000d05057c20 */ /* 0x020fc80008400000 */
[----:B------:R-:W-:Y:S02]  /*f740*/  F2FP.F16.F32.PACK_AB R4, RZ, R4 ;  /* 0x00000004ff04723e */ /* 0x000fe400000000ff */
[----:B------:R-:W-:-:S03]  /*f750*/  F2FP.F16.F32.PACK_AB R5, RZ, R5 ;  /* 0x00000005ff05723e */ /* 0x000fc600000000ff */
[----:B------:R1:W-:Y:S04]  /*f760*/  @P2 STG.E.U16 desc[UR14][R2.64+0x2], R4 ;  /* 0x0000020402002986 */ /* 0x0003e8000c10150e */
[----:B------:R2:W-:Y:S01]  /*f770*/  @P1 STG.E.U16 desc[UR14][R2.64], R5 ;  /* 0x0000000502001986 */ /* 0x0005e2000c10150e */
[----:B------:R-:W-:-:S04]  /*f780*/  ISETP.GT.AND P1, PT, R14, 0x8, PT ;  /* 0x000000080e00780c */ /* 0x000fc80003f24270 */
[----:B------:R-:W-:Y:S02]  /*f790*/  ISETP.GT.AND P2, PT, R0, RZ, P1 ;  /* 0x000000ff0000720c */ /* 0x000fe40000f44270 */
[----:B-1----:R-:W-:-:S04]  /*f7a0*/  IADD3 R4, P3, R2, UR9, RZ ;  /* 0x0000000902047c10 */ /* 0x002fc8000ff7e0ff */
[----:B--2---:R-:W-:-:S07]  /*f7b0*/  IADD3.X R5, R3, UR8, RZ, P3, !PT ;  /* 0x0000000803057c10 */ /* 0x004fce0009ffe4ff */
[----:B------:R1:W-:Y:S01]  /*f7c0*/  @P2 STG.E.U16 desc[UR14][R4.64], R7 ;  /* 0x0000000704002986 */ /* 0x0003e2000c10150e */
[----:B------:R-:W-:-:S03]  /*f7d0*/  ISETP.GT.AND P2, PT, R0, 0x1, P1 ;  /* 0x000000010000780c */ /* 0x000fc60000f44270 */
[----:B-1----:R-:W2:Y:S10]  /*f7e0*/  LDL.LU R7, [R1+0x14] ;  /* 0x0000140001077983 */ /* 0x002eb40000300800 */
[----:B------:R1:W-:Y:S04]  /*f7f0*/  @P2 STG.E.U16 desc[UR14][R4.64+0x2], R6 ;  /* 0x0000020604002986 */ /* 0x0003e8000c10150e */
[----:B-1----:R-:W3:Y:S01]  /*f800*/  LDL.LU R6, [R1+0x10] ;  /* 0x0000100001067983 */ /* 0x002ee20000300800 */
[----:B------:R-:W-:Y:S01]  /*f810*/  ISETP.GT.AND P2, PT, R0, 0x8, P0 ;  /* 0x000000080000780c */ /* 0x000fe20000744270 */
[----:B------:R-:W-:Y:S01]  /*f820*/  FMUL R8, R8, UR13 ;  /* 0x0000000d08087c20 */ /* 0x000fe20008400000 */
[----:B------:R-:W-:-:S02]  /*f830*/  ISETP.GT.AND P3, PT, R0, 0x9, P0 ;  /* 0x000000090000780c */ /* 0x000fc40000764270 */
[----:B------:R-:W-:Y:S01]  /*f840*/  ISETP.GT.AND P4, PT, R0, 0x8, P1 ;  /* 0x000000080000780c */ /* 0x000fe20000f84270 */
[----:B--2---:R-:W-:-:S05]  /*f850*/  FMUL R7, R7, UR13 ;  /* 0x0000000d07077c20 */ /* 0x004fca0008400000 */
[----:B------:R-:W-:Y:S01]  /*f860*/  F2FP.F16.F32.PACK_AB R7, RZ, R7 ;  /* 0x00000007ff07723e */ /* 0x000fe200000000ff */
[----:B---3--:R-:W-:-:S05]  /*f870*/  FMUL R6, R6, UR13 ;  /* 0x0000000d06067c20 */ /* 0x008fca0008400000 */
[----:B------:R-:W-:-:S04]  /*f880*/  F2FP.F16.F32.PACK_AB R6, RZ, R6 ;  /* 0x00000006ff06723e */ /* 0x000fc800000000ff */
[----:B------:R-:W-:Y:S02]  /*f890*/  PRMT R9, R6, 0x7610, R9 ;  /* 0x0000761006097816 */ /* 0x000fe40000000009 */
[----:B------:R-:W-:Y:S01]  /*f8a0*/  F2FP.F16.F32.PACK_AB R6, RZ, R8 ;  /* 0x00000008ff06723e */ /* 0x000fe200000000ff */
[----:B------:R1:W-:Y:S04]  /*f8b0*/  @P3 STG.E.U16 desc[UR14][R2.64+0x12], R7 ;  /* 0x0000120702003986 */ /* 0x0003e8000c10150e */
[----:B------:R-:W2:Y:S04]  /*f8c0*/  LDL.LU R8, [R1+0x28] ;  /* 0x0000280001087983 */ /* 0x000ea80000300800 */
[----:B------:R-:W-:Y:S04]  /*f8d0*/  @P2 STG.E.U16 desc[UR14][R2.64+0x10], R9 ;  /* 0x0000100902002986 */ /* 0x000fe8000c10150e */
[----:B-1----:R-:W3:Y:S04]  /*f8e0*/  LDL.LU R7, [R1+0x24] ;  /* 0x0000240001077983 */ /* 0x002ee80000300800 */
[----:B------:R1:W-:Y:S04]  /*f8f0*/  @P4 STG.E.U16 desc[UR14][R4.64+0x10], R6 ;  /* 0x0000100604004986 */ /* 0x0003e8000c10150e */
[----:B-1----:R-:W4:Y:S01]  /*f900*/  LDL.LU R6, [R1+0x1c] ;  /* 0x00001c0001067983 */ /* 0x002f220000300800 */
[----:B------:R-:W-:Y:S01]  /*f910*/  ISETP.GT.AND P2, PT, R0, 0x9, P1 ;  /* 0x000000090000780c */ /* 0x000fe20000f44270 */
[----:B----4-:R-:W-:-:S05]  /*f920*/  FMUL R6, R6, UR13 ;  /* 0x0000000d06067c20 */ /* 0x010fca0008400000 */
[----:B------:R-:W-:-:S07]  /*f930*/  F2FP.F16.F32.PACK_AB R6, RZ, R6 ;  /* 0x00000006ff06723e */ /* 0x000fce00000000ff */
[----:B------:R1:W-:Y:S04]  /*f940*/  @P2 STG.E.U16 desc[UR14][R4.64+0x12], R6 ;  /* 0x0000120604002986 */ /* 0x0003e8000c10150e */
[----:B-1----:R-:W4:Y:S01]  /*f950*/  LDL.LU R6, [R1+0x20] ;  /* 0x0000200001067983 */ /* 0x002f220000300800 */
[----:B--2---:R-:W-:Y:S01]  /*f960*/  FMUL R8, R8, UR13 ;  /* 0x0000000d08087c20 */ /* 0x004fe20008400000 */
[C---:B------:R-:W-:Y:S01]  /*f970*/  ISETP.GT.AND P2, PT, R0.reuse, 0x10, P0 ;  /* 0x000000100000780c */ /* 0x040fe20000744270 */
[----:B---3--:R-:W-:Y:S01]  /*f980*/  FMUL R7, R7, UR13 ;  /* 0x0000000d07077c20 */ /* 0x008fe20008400000 */
[C---:B------:R-:W-:Y:S02]  /*f990*/  ISETP.GT.AND P3, PT, R0.reuse, 0x11, P0 ;  /* 0x000000110000780c */ /* 0x040fe40000764270 */
[----:B------:R-:W-:-:S02]  /*f9a0*/  ISETP.GT.AND P4, PT, R0, 0x10, P1 ;  /* 0x000000100000780c */ /* 0x000fc40000f84270 */
[----:B------:R-:W-:Y:S01]  /*f9b0*/  F2FP.F16.F32.PACK_AB R7, RZ, R7 ;  /* 0x00000007ff07723e */ /* 0x000fe200000000ff */
[----:B----4-:R-:W-:-:S05]  /*f9c0*/  FMUL R6, R6, UR13 ;  /* 0x0000000d06067c20 */ /* 0x010fca0008400000 */
[----:B------:R-:W-:-:S04]  /*f9d0*/  F2FP.F16.F32.PACK_AB R6, RZ, R6 ;  /* 0x00000006ff06723e */ /* 0x000fc800000000ff */
[----:B------:R-:W-:Y:S02]  /*f9e0*/  PRMT R9, R6, 0x7610, R9 ;  /* 0x0000761006097816 */ /* 0x000fe40000000009 */
[----:B------:R-:W-:Y:S02]  /*f9f0*/  F2FP.F16.F32.PACK_AB R6, RZ, R8 ;  /* 0x00000008ff06723e */ /* 0x000fe400000000ff */
[----:B------:R-:W2:Y:S04]  /*fa00*/  LDL.LU R8, [R1+0x2c] ;  /* 0x00002c0001087983 */ /* 0x000ea80000300800 */
[----:B------:R1:W-:Y:S01]  /*fa10*/  @P2 STG.E.U16 desc[UR14][R2.64+0x20], R9 ;  /* 0x0000200902002986 */ /* 0x0003e2000c10150e */
[----:B------:R-:W-:-:S03]  /*fa20*/  ISETP.GT.AND P2, PT, R0, 0x11, P1 ;  /* 0x000000110000780c */ /* 0x000fc60000f44270 */
[----:B------:R-:W-:Y:S04]  /*fa30*/  @P3 STG.E.U16 desc[UR14][R2.64+0x22], R7 ;  /* 0x0000220702003986 */ /* 0x000fe8000c10150e */
[----:B------:R3:W-:Y:S04]  /*fa40*/  @P4 STG.E.U16 desc[UR14][R4.64+0x20], R6 ;  /* 0x0000200604004986 */ /* 0x0007e8000c10150e */
[----:B-1----:R-:W4:Y:S01]  /*fa50*/  LDL.LU R9, [R1+0x34] ;  /* 0x0000340001097983 */ /* 0x002f220000300800 */
[----:B--2---:R-:W-:-:S05]  /*fa60*/  FMUL R8, R8, UR13 ;  /* 0x0000000d08087c20 */ /* 0x004fca0008400000 */
[----:B------:R-:W-:-:S04]  /*fa70*/  F2FP.F16.F32.PACK_AB R8, RZ, R8 ;  /* 0x00000008ff08723e */ /* 0x000fc800000000ff */
[----:B---3--:R-:W-:Y:S02]  /*fa80*/  PRMT R6, R8, 0x7610, R6 ;  /* 0x0000761008067816 */ /* 0x008fe40000000006 */
[----:B------:R-:W2:Y:S04]  /*fa90*/  LDL.LU R8, [R1+0x30] ;  /* 0x0000300001087983 */ /* 0x000ea80000300800 */
[----:B------:R1:W-:Y:S04]  /*faa0*/  @P2 STG.E.U16 desc[UR14][R4.64+0x22], R6 ;  /* 0x0000220604002986 */ /* 0x0003e8000c10150e */
[----:B-1----:R-:W3:Y:S01]  /*fab0*/  LDL.LU R6, [R1+0x3c] ;  /* 0x00003c0001067983 */ /* 0x002ee20000300800 */
[----:B------:R-:W-:Y:S01]  /*fac0*/  ISETP.GT.AND P2, PT, R0, 0x18, P0 ;  /* 0x000000180000780c */ /* 0x000fe20000744270 */
[----:B----4-:R-:W-:Y:S01]  /*fad0*/  FMUL R9, R9, UR13 ;  /* 0x0000000d09097c20 */ /* 0x010fe20008400000 */
[----:B--2---:R-:W-:-:S05]  /*fae0*/  FMUL R8, R8, UR13 ;  /* 0x0000000d08087c20 */ /* 0x004fca0008400000 */
[----:B------:R-:W-:Y:S02]  /*faf0*/  F2FP.F16.F32.PACK_AB R7, RZ, R8 ;  /* 0x00000008ff07723e */ /* 0x000fe400000000ff */
[----:B------:R-:W-:Y:S02]  /*fb00*/  F2FP.F16.F32.PACK_AB R8, RZ, R9 ;  /* 0x00000009ff08723e */ /* 0x000fe400000000ff */
[----:B------:R-:W2:Y:S01]  /*fb10*/  LDL.LU R9, [R1+0x38] ;  /* 0x0000380001097983 */ /* 0x000ea20000300800 */
[C---:B------:R-:W-:Y:S02]  /*fb20*/  ISETP.GT.AND P3, PT, R0.reuse, 0x19, P0 ;  /* 0x000000190000780c */ /* 0x040fe40000764270 */
[----:B------:R-:W-:Y:S01]  /*fb30*/  ISETP.GT.AND P4, PT, R0, 0x18, P1 ;  /* 0x000000180000780c */ /* 0x000fe20000f84270 */
[----:B------:R1:W-:Y:S01]  /*fb40*/  @P2 STG.E.U16 desc[UR14][R2.64+0x30], R7 ;  /* 0x0000300702002986 */ /* 0x0003e2000c10150e */
[----:B---3--:R-:W-:-:S05]  /*fb50*/  FMUL R6, R6, UR13 ;  /* 0x0000000d06067c20 */ /* 0x008fca0008400000 */
[----:B------:R-:W-:Y:S01]  /*fb60*/  F2FP.F16.F32.PACK_AB R6, RZ, R6 ;  /* 0x00000006ff06723e */ /* 0x000fe200000000ff */
[----:B-1----:R-:W3:Y:S03]  /*fb70*/  LDL.LU R7, [R1+0x44] ;  /* 0x0000440001077983 */ /* 0x002ee60000300800 */
[----:B------:R-:W-:Y:S02]  /*fb80*/  PRMT R10, R6, 0x7610, R10 ;  /* 0x00007610060a7816 */ /* 0x000fe4000000000a */
[----:B------:R-:W4:Y:S04]  /*fb90*/  LDL.LU R6, [R1+0x40] ;  /* 0x0000400001067983 */ /* 0x000f280000300800 */
[----:B------:R1:W-:Y:S01]  /*fba0*/  @P3 STG.E.U16 desc[UR14][R2.64+0x32], R8 ;  /* 0x0000320802003986 */ /* 0x0003e2000c10150e */
[----:B------:R-:W-:-:S02]  /*fbb0*/  ISETP.GT.AND P2, PT, R0, 0x19, P1 ;  /* 0x000000190000780c */ /* 0x000fc40000f44270 */
[----:B------:R-:W-:Y:S01]  /*fbc0*/  ISETP.GT.AND P5, PT, R0, 0x30, P1 ;  /* 0x000000300000780c */ /* 0x000fe20000fa4270 */
[----:B------:R-:W-:Y:S01]  /*fbd0*/  FMUL R12, R12, UR13 ;  /* 0x0000000d0c0c7c20 */ /* 0x000fe20008400000 */
        /* <DEDUP_REMOVED lines=31> */
[----:B------:R-:W-:-:S02]  /*fdd0*/  USHF.L.U32 UR6, UR18, 0x6, URZ ;  /* 0x0000000612067899 */ /* 0x000fc4000800063f */
[----:B------:R-:W-:Y:S01]  /*fde0*/  USHF.L.U64.HI UR7, UR18, 0x6, UR19 ;  /* 0x0000000612077899 */ /* 0x000fe20008010213 */
[----:B------:R-:W-:Y:S01]  /*fdf0*/  FMUL R152, R152, UR13 ;  /* 0x0000000d98987c20 */ /* 0x000fe20008400000 */
[----:B------:R-:W-:Y:S01]  /*fe00*/  FMUL R153, R153, UR13 ;  /* 0x0000000d99997c20 */ /* 0x000fe20008400000 */
[----:B------:R-:W-:Y:S01]  /*fe10*/  FMUL R154, R154, UR13 ;  /* 0x0000000d9a9a7c20 */ /* 0x000fe20008400000 */
[----:B------:R-:W-:Y:S01]  /*fe20*/  FMUL R155, R155, UR13 ;  /* 0x0000000d9b9b7c20 */ /* 0x000fe20008400000 */
[----:B--2---:R-:W-:-:S05]  /*fe30*/  FMUL R9, R9, UR13 ;  /* 0x0000000d09097c20 */ /* 0x004fca0008400000 */
[----:B------:R-:W-:Y:S01]  /*fe40*/  F2FP.F16.F32.PACK_AB R9, RZ, R9 ;  /* 0x00000009ff09723e */ /* 0x000fe200000000ff */
[----:B----4-:R-:W-:-:S05]  /*fe50*/  FMUL R6, R6, UR13 ;  /* 0x0000000d06067c20 */ /* 0x010fca0008400000 */
[----:B-1----:R-:W-:Y:S02]  /*fe60*/  F2FP.F16.F32.PACK_AB R8, RZ, R6 ;  /* 0x00000006ff08723e */ /* 0x002fe400000000ff */
[----:B------:R-:W2:Y:S04]  /*fe70*/  LDL.LU R6, [R1+0x48] ;  /* 0x0000480001067983 */ /* 0x000ea80000300800 */
[----:B------:R1:W-:Y:S04]  /*fe80*/  @P4 STG.E.U16 desc[UR14][R4.64+0x30], R9 ;  /* 0x0000300904004986 */ /* 0x0003e8000c10150e */
[----:B------:R-:W-:Y:S01]  /*fe90*/  @P2 STG.E.U16 desc[UR14][R4.64+0x32], R10 ;  /* 0x0000320a04002986 */ /* 0x000fe2000c10150e */
[C---:B------:R-:W-:Y:S01]  /*fea0*/  ISETP.GT.AND P2, PT, R0.reuse, 0x20, P0 ;  /* 0x000000200000780c */ /* 0x040fe20000744270 */
[----:B---3--:R-:W-:Y:S01]  /*feb0*/  FMUL R7, R7, UR13 ;  /* 0x0000000d07077c20 */ /* 0x008fe20008400000 */
[----:B------:R-:W-:-:S02]  /*fec0*/  ISETP.GT.AND P3, PT, R0, 0x21, P0 ;  /* 0x000000210000780c */ /* 0x000fc40000764270 */
[----:B------:R-:W-:Y:S02]  /*fed0*/  ISETP.GT.AND P4, PT, R0, 0x20, P1 ;  /* 0x000000200000780c */ /* 0x000fe40000f84270 */
[----:B------:R-:W-:-:S07]  /*fee0*/  F2FP.F16.F32.PACK_AB R7, RZ, R7 ;  /* 0x00000007ff07723e */ /* 0x000fce00000000ff */
[----:B------:R3:W-:Y:S01]  /*fef0*/  @P2 STG.E.U16 desc[UR14][R2.64+0x40], R8 ;  /* 0x0000400802002986 */ /* 0x0007e2000c10150e */
[----:B------:R-:W-:Y:S02]  /*ff00*/  ISETP.GT.AND P2, PT, R0, 0x21, P1 ;  /* 0x000000210000780c */ /* 0x000fe40000f44270 */
[----:B-1----:R-:W-:Y:S01]  /*ff10*/  PRMT R9, R7, 0x7610, R9 ;  /* 0x0000761007097816 */ /* 0x002fe20000000009 */
[----:B------:R-:W-:-:S04]  /*ff20*/  FMUL R7, R250, UR13 ;  /* 0x0000000dfa077c20 */ /* 0x000fc80008400000 */
[----:B------:R1:W-:Y:S01]  /*ff30*/  @P3 STG.E.U16 desc[UR14][R2.64+0x42], R9 ;  /* 0x0000420902003986 */ /* 0x0003e2000c10150e */
[----:B------:R-:W-:Y:S01]  /*ff40*/  ISETP.GT.AND P3, PT, R0, 0x29, P0 ;  /* 0x000000290000780c */ /* 0x000fe20000764270 */
[----:B---3--:R-:W-:Y:S01]  /*ff50*/  FMUL R8, R249, UR13 ;  /* 0x0000000df9087c20 */ /* 0x008fe20008400000 */
[----:B------:R-:W-:-:S04]  /*ff60*/  F2FP.F16.F32.PACK_AB R7, RZ, R7 ;  /* 0x00000007ff07723e */ /* 0x000fc800000000ff */
[----:B------:R-:W-:Y:S02]  /*ff70*/  F2FP.F16.F32.PACK_AB R8, RZ, R8 ;  /* 0x00000008ff08723e */ /* 0x000fe400000000ff */
[----:B------:R-:W-:Y:S02]  /*ff80*/  PRMT R15, R7, 0x7610, R15 ;  /* 0x00007610070f7816 */ /* 0x000fe4000000000f */
[----:B------:R-:W-:Y:S01]  /*ff90*/  PRMT R17, R8, 0x7610, R17 ;  /* 0x0000761008117816 */ /* 0x000fe20000000011 */
[----:B------:R-:W-:Y:S01]  /*ffa0*/  FMUL R7, R247, UR13 ;  /* 0x0000000df7077c20 */ /* 0x000fe20008400000 */
[----:B------:R-:W-:-:S04]  /*ffb0*/  FMUL R8, R246, UR13 ;  /* 0x0000000df6087c20 */ /* 0x000fc80008400000 */
[----:B------:R-:W-:Y:S02]  /*ffc0*/  F2FP.F16.F32.PACK_AB R7, RZ, R7 ;  /* 0x00000007ff07723e */ /* 0x000fe400000000ff */
[----:B------:R-:W-:Y:S01]  /*ffd0*/  F2FP.F16.F32.PACK_AB R8, RZ, R8 ;  /* 0x00000008ff08723e */ /* 0x000fe200000000ff */
[----:B-1----:R-:W-:Y:S01]  /*ffe0*/  FMUL R9, R245, UR13 ;  /* 0x0000000df5097c20 */ /* 0x002fe20008400000 */
[----:B------:R-:W-:-:S04]  /*fff0*/  F2FP.F16.F32.PACK_AB R12, RZ, R12 ;  /* 0x0000000cff0c723e */ /* 0x000fc800000000ff */
[----:B------:R-:W-:Y:S02]  /*10000*/  F2FP.F16.F32.PACK_AB R9, RZ, R9 ;  /* 0x00000009ff09723e */ /* 0x000fe400000000ff */
[----:B------:R-:W-:Y:S02]  /*10010*/  F2FP.F16.F32.PACK_AB R16, RZ, R16 ;  /* 0x00000010ff10723e */ /* 0x000fe400000000ff */
[----:B------:R-:W-:Y:S02]  /*10020*/  F2FP.F16.F32.PACK_AB R18, RZ, R18 ;  /* 0x00000012ff12723e */ /* 0x000fe400000000ff */
[----:B------:R-:W-:Y:S02]  /*10030*/  F2FP.F16.F32.PACK_AB R20, RZ, R20 ;  /* 0x00000014ff14723e */ /* 0x000fe400000000ff */
[----:B------:R-:W-:Y:S02]  /*10040*/  F2FP.F16.F32.PACK_AB R19, RZ, R19 ;  /* 0x00000013ff13723e */ /* 0x000fe400000000ff */
[----:B------:R-:W-:-:S02]  /*10050*/  F2FP.F16.F32.PACK_AB R21, RZ, R21 ;  /* 0x00000015ff15723e */ /* 0x000fc400000000ff */
        /* <DEDUP_REMOVED lines=25> */
[----:B------:R-:W-:Y:S01]  /*101f0*/  F2FP.F16.F32.PACK_AB R239, RZ, R239 ;  /* 0x000000efffef723e */ /* 0x000fe200000000ff */
[----:B--2---:R-:W-:-:S05]  /*10200*/  FMUL R6, R6, UR13 ;  /* 0x0000000d06067c20 */ /* 0x004fca0008400000 */
[----:B------:R-:W-:-:S04]  /*10210*/  F2FP.F16.F32.PACK_AB R6, RZ, R6 ;  /* 0x00000006ff06723e */ /* 0x000fc800000000ff */
[----:B------:R-:W-:Y:S01]  /*10220*/  PRMT R10, R6, 0x7610, R10 ;  /* 0x00007610060a7816 */ /* 0x000fe2000000000a */
[----:B------:R-:W-:-:S05]  /*10230*/  FMUL R6, R252, UR13 ;  /* 0x0000000dfc067c20 */ /* 0x000fca0008400000 */
[----:B------:R-:W-:-:S04]  /*10240*/  F2FP.F16.F32.PACK_AB R6, RZ, R6 ;  /* 0x00000006ff06723e */ /* 0x000fc800000000ff */
[----:B------:R-:W-:Y:S01]  /*10250*/  PRMT R11, R6, 0x7610, R11 ;  /* 0x00007610060b7816 */ /* 0x000fe2000000000b */
[----:B------:R1:W-:Y:S01]  /*10260*/  @P4 STG.E.U16 desc[UR14][R4.64+0x40], R10 ;  /* 0x0000400a04004986 */ /* 0x0003e2000c10150e */
[----:B------:R-:W-:-:S03]  /*10270*/  FMUL R6, R251, UR13 ;  /* 0x0000000dfb067c20 */ /* 0x000fc60008400000 */
[----:B------:R2:W-:Y:S01]  /*10280*/  @P2 STG.E.U16 desc[UR14][R4.64+0x42], R11 ;  /* 0x0000420b04002986 */ /* 0x0005e2000c10150e */
[C---:B------:R-:W-:Y:S02]  /*10290*/  ISETP.GT.AND P2, PT, R0.reuse, 0x28, P0 ;  /* 0x000000280000780c */ /* 0x040fe40000744270 */
[----:B------:R-:W-:Y:S02]  /*102a0*/  ISETP.GT.AND P4, PT, R0, 0x28, P1 ;  /* 0x000000280000780c */ /* 0x000fe40000f84270 */
[----:B------:R-:W-:-:S04]  /*102b0*/  F2FP.F16.F32.PACK_AB R6, RZ, R6 ;  /* 0x00000006ff06723e */ /* 0x000fc800000000ff */
[----:B------:R-:W-:Y:S01]  /*102c0*/  PRMT R13, R6, 0x7610, R13 ;  /* 0x00007610060d7816 */ /* 0x000fe2000000000d */
[----:B------:R-:W-:Y:S01]  /*102d0*/  @P3 STG.E.U16 desc[UR14][R2.64+0x52], R15 ;  /* 0x0000520f02003986 */ /* 0x000fe2000c10150e */
[----:B------:R-:W-:-:S03]  /*102e0*/  ISETP.GT.AND P3, PT, R0, 0x30, P0 ;  /* 0x000000300000780c */ /* 0x000fc60000764270 */
[----:B------:R3:W-:Y:S01]  /*102f0*/  @P2 STG.E.U16 desc[UR14][R2.64+0x50], R13 ;  /* 0x0000500d02002986 */ /* 0x0007e2000c10150e */
[----:B------:R-:W-:Y:S01]  /*10300*/  ISETP.GT.AND P2, PT, R0, 0x29, P1 ;  /* 0x000000290000780c */ /* 0x000fe20000f44270 */
[----:B------:R-:W-:Y:S02]  /*10310*/  FMUL R6, R248, UR13 ;  /* 0x0000000df8067c20 */ /* 0x000fe40008400000 */
[----:B------:R4:W-:Y:S01]  /*10320*/  @P4 STG.E.U16 desc[UR14][R4.64+0x50], R17 ;  /* 0x0000501104004986 */ /* 0x0009e2000c10150e */
[----:B------:R-:W-:Y:S02]  /*10330*/  ISETP.GT.AND P4, PT, R0, 0x31, P0 ;  /* 0x000000310000780c */ /* 0x000fe40000784270 */
[----:B------:R-:W-:Y:S01]  /*10340*/  F2FP.F16.F32.PACK_AB R6, RZ, R6 ;  /* 0x00000006ff06723e */ /* 0x000fe200000000ff */
[----:B-1----:R-:W-:Y:S01]  /*10350*/  FMUL R10, R244, UR13 ;  /* 0x0000000df40a7c20 */ /* 0x002fe20008400000 */
[----:B--2---:R-:W-:-:S05]  /*10360*/  FMUL R11, R243, UR13 ;  /* 0x0000000df30b7c20 */ /* 0x004fca0008400000 */
[----:B------:R-:W-:Y:S01]  /*10370*/  @P2 STG.E.U16 desc[UR14][R4.64+0x52], R6 ;  /* 0x0000520604002986 */ /* 0x000fe2000c10150e */
[----:B------:R-:W-:-:S03]  /*10380*/  ISETP.GT.AND P2, PT, R0, 0x31, P1 ;  /* 0x000000310000780c */ /* 0x000fc60000f44270 */
[----:B------:R-:W-:Y:S01]  /*10390*/  @P3 STG.E.U16 desc[UR14][R2.64+0x60], R7 ;  /* 0x0000600702003986 */ /* 0x000fe2000c10150e */
[----:B------:R-:W-:-:S03]  /*103a0*/  ISETP.GT.AND P3, PT, R0, 0x38, P0 ;  /* 0x000000380000780c */ /* 0x000fc60000764270 */
[----:B------:R-:W-:Y:S01]  /*103b0*/  @P4 STG.E.U16 desc[UR14][R2.64+0x62], R8 ;  /* 0x0000620802004986 */ /* 0x000fe2000c10150e */
[C---:B------:R-:W-:Y:S02]  /*103c0*/  ISETP.GT.AND P4, PT, R0.reuse, 0x39, P0 ;  /* 0x000000390000780c */ /* 0x040fe40000784270 */
[----:B------:R-:W-:Y:S02]  /*103d0*/  F2FP.F16.F32.PACK_AB R10, RZ, R10 ;  /* 0x0000000aff0a723e */ /* 0x000fe400000000ff */
[----:B------:R-:W-:Y:S01]  /*103e0*/  F2FP.F16.F32.PACK_AB R11, RZ, R11 ;  /* 0x0000000bff0b723e */ /* 0x000fe200000000ff */
[----:B------:R-:W-:Y:S01]  /*103f0*/  @P5 STG.E.U16 desc[UR14][R4.64+0x60], R9 ;  /* 0x0000600904005986 */ /* 0x000fe2000c10150e */
[----:B------:R-:W-:-:S03]  /*10400*/  ISETP.GT.AND P5, PT, R0, 0x38, P1 ;  /* 0x000000380000780c */ /* 0x000fc60000fa4270 */
[----:B------:R-:W-:Y:S01]  /*10410*/  @P2 STG.E.U16 desc[UR14][R4.64+0x62], R10 ;  /* 0x0000620a04002986 */ /* 0x000fe2000c10150e */
[----:B------:R-:W-:Y:S01]  /*10420*/  ISETP.GT.AND P2, PT, R0, 0x39, P1 ;  /* 0x000000390000780c */ /* 0x000fe20000f44270 */
[----:B---3--:R-:W-:Y:S02]  /*10430*/  FMUL R13, R242, UR13 ;  /* 0x0000000df20d7c20 */ /* 0x008fe40008400000 */
[----:B------:R-:W-:Y:S01]  /*10440*/  @P3 STG.E.U16 desc[UR14][R2.64+0x70], R11 ;  /* 0x0000700b02003986 */ /* 0x000fe2000c10150e */
[C---:B------:R-:W-:Y:S01]  /*10450*/  ISETP.GT.AND P3, PT, R0.reuse, 0x40, P0 ;  /* 0x000000400000780c */ /* 0x040fe20000764270 */
[----:B------:R-:W-:Y:S02]  /*10460*/  FMUL R15, R241, UR13 ;  /* 0x0000000df10f7c20 */ /* 0x000fe40008400000 */
[----:B------:R-:W-:Y:S01]  /*10470*/  @P4 STG.E.U16 desc[UR14][R2.64+0x72], R12 ;  /* 0x0000720c02004986 */ /* 0x000fe2000c10150e */
[----:B------:R-:W-:Y:S02]  /*10480*/  ISETP.GT.AND P4, PT, R0, 0x41, P0 ;  /* 0x000000410000780c */ /* 0x000fe40000784270 */
[----:B------:R-:W-:-:S02]  /*10490*/  F2FP.F16.F32.PACK_AB R13, RZ, R13 ;  /* 0x0000000dff0d723e */ /* 0x000fc400000000ff */
[----:B------:R-:W-:-:S03]  /*104a0*/  F2FP.F16.F32.PACK_AB R15, RZ, R15 ;  /* 0x0000000fff0f723e */ /* 0x000fc600000000ff */
[----:B------:R-:W-:Y:S01]  /*104b0*/  @P5 STG.E.U16 desc[UR14][R4.64+0x70], R13 ;  /* 0x0000700d04005986 */ /* 0x000fe2000c10150e */
[----:B------:R-:W-:-:S03]  /*104c0*/  ISETP.GT.AND P5, PT, R0, 0x40, P1 ;  /* 0x000000400000780c */ /* 0x000fc60000fa4270 */
[----:B------:R-:W-:Y:S01]  /*104d0*/  @P2 STG.E.U16 desc[UR14][R4.64+0x72], R15 ;  /* 0x0000720f04002986 */ /* 0x000fe2000c10150e */
[----:B------:R-:W-:Y:S01]  /*104e0*/  ISETP.GT.AND P2, PT, R0, 0x41, P1 ;  /* 0x000000410000780c */ /* 0x000fe20000f44270 */
[----:B----4-:R-:W-:Y:S02]  /*104f0*/  FMUL R17, R240, UR13 ;  /* 0x0000000df0117c20 */ /* 0x010fe40008400000 */
[----:B------:R-:W-:Y:S01]  /*10500*/  @P3 STG.E.U16 desc[UR14][R2.64+0x80], R16 ;  /* 0x0000801002003986 */ /* 0x000fe2000c10150e */
[----:B------:R-:W-:-:S03]  /*10510*/  ISETP.GT.AND P3, PT, R0, 0x48, P0 ;  /* 0x000000480000780c */ /* 0x000fc60000764270 */
[----:B------:R-:W-:Y:S01]  /*10520*/  @P4 STG.E.U16 desc[UR14][R2.64+0x82], R18 ;  /* 0x0000821202004986 */ /* 0x000fe2000c10150e */
[----:B------:R-:W-:Y:S02]  /*10530*/  ISETP.GT.AND P4, PT, R0, 0x49, P0 ;  /* 0x000000490000780c */ /* 0x000fe40000784270 */
[----:B------:R-:W-:-:S05]  /*10540*/  F2FP.F16.F32.PACK_AB R17, RZ, R17 ;  /* 0x00000011ff11723e */ /* 0x000fca00000000ff */
[----:B------:R-:W-:Y:S01]  /*10550*/  @P5 STG.E.U16 desc[UR14][R4.64+0x80], R17 ;  /* 0x0000801104005986 */ /* 0x000fe2000c10150e */
[----:B------:R-:W-:-:S03]  /*10560*/  ISETP.GT.AND P5, PT, R0, 0x48, P1 ;  /* 0x000000480000780c */ /* 0x000fc60000fa4270 */
        /* <DEDUP_REMOVED lines=43> */
[C---:B------:R-:W-:Y:S02]  /*10820*/  ISETP.GT.AND P3, PT, R0.reuse, 0x78, P0 ;  /* 0x000000780000780c */ /* 0x040fe40000764270 */
[C---:B------:R-:W-:Y:S01]  /*10830*/  ISETP.GT.AND P0, PT, R0.reuse, 0x79, P0 ;  /* 0x000000790000780c */ /* 0x040fe20000704270 */
[----:B------:R-:W-:Y:S01]  /*10840*/  @P4 STG.E.U16 desc[UR14][R2.64+0xe2], R233 ;  /* 0x0000e2e902004986 */ /* 0x000fe2000c10150e */
[C---:B------:R-:W-:Y:S02]  /*10850*/  ISETP.GT.AND P4, PT, R0.reuse, 0x78, P1 ;  /* 0x000000780000780c */ /* 0x040fe40000f84270 */
[----:B------:R-:W-:Y:S01]  /*10860*/  ISETP.GT.AND P1, PT, R0, 0x79, P1 ;  /* 0x000000790000780c */ /* 0x000fe20000f24270 */
[----:B------:R-:W-:Y:S01]  /*10870*/  @P5 STG.E.U16 desc[UR14][R4.64+0xe0], R234 ;  /* 0x0000e0ea04005986 */ /* 0x000fe2000c10150e */
[----:B------:R-:W-:-:S03]  /*10880*/  USHF.L.U32 UR10, UR6, 0x1, URZ ;  /* 0x00000001060a7899 */ /* 0x000fc6000800063f */
[----:B------:R-:W-:Y:S04]  /*10890*/  @P2 STG.E.U16 desc[UR14][R4.64+0xe2], R235 ;  /* 0x0000e2eb04002986 */ /* 0x000fe8000c10150e */
[----:B------:R-:W-:Y:S04]  /*108a0*/  @P3 STG.E.U16 desc[UR14][R2.64+0xf0], R236 ;  /* 0x0000f0ec02003986 */ /* 0x000fe8000c10150e */
[----:B------:R-:W-:Y:S01]  /*108b0*/  @P0 STG.E.U16 desc[UR14][R2.64+0xf2], R237 ;  /* 0x0000f2ed02000986 */ /* 0x000fe2000c10150e */
[----:B------:R-:W-:-:S03]  /*108c0*/  ISETP.GT.AND P0, PT, R14, 0x48, PT ;  /* 0x000000480e00780c */ /* 0x000fc60003f04270 */
[----:B------:R-:W-:Y:S01]  /*108d0*/  @P4 STG.E.U16 desc[UR14][R4.64+0xf0], R238 ;  /* 0x0000f0ee04004986 */ /* 0x000fe2000c10150e */
[----:B------:R-:W-:-:S03]  /*108e0*/  USHF.L.U64.HI UR6, UR6, 0x1, UR7 ;  /* 0x0000000106067899 */ /* 0x000fc60008010207 */
[----:B------:R1:W-:Y:S01]  /*108f0*/  @P1 STG.E.U16 desc[UR14][R4.64+0xf2], R239 ;  /* 0x0000f2ef04001986 */ /* 0x0003e2000c10150e */
[----:B------:R-:W-:Y:S02]  /*10900*/  ISETP.GT.AND P1, PT, R14, 0x40, PT ;  /* 0x000000400e00780c */ /* 0x000fe40003f24270 */
[C---:B------:R-:W-:Y:S02]  /*10910*/  ISETP.GT.AND P3, PT, R0.reuse, RZ, P0 ;  /* 0x000000ff0000720c */ /* 0x040fe40000764270 */
[C---:B------:R-:W-:Y:S02]  /*10920*/  ISETP.GT.AND P5, PT, R0.reuse, RZ, P1 ;  /* 0x000000ff0000720c */ /* 0x040fe40000fa4270 */
[----:B------:R-:W-:Y:S02]  /*10930*/  ISETP.GT.AND P4, PT, R0, 0x1, P1 ;  /* 0x000000010000780c */ /* 0x000fe40000f84270 */
[----:B-1----:R-:W-:Y:S02]  /*10940*/  IADD3 R4, P6, R2, UR10, RZ ;  /* 0x0000000a02047c10 */ /* 0x002fe4000ffde0ff */
[----:B------:R-:W-:-:S02]  /*10950*/  ISETP.GT.AND P2, PT, R0, 0x1, P0 ;  /* 0x000000010000780c */ /* 0x000fc40000744270 */
[----:B------:R-:W-:Y:S02]  /*10960*/  IADD3.X R5, R3, UR6, RZ, P6, !PT ;  /* 0x0000000603057c10 */ /* 0x000fe4000b7fe4ff */
[----:B------:R-:W-:Y:S02]  /*10970*/  IADD3 R10, P6, R4, UR9, RZ ;  /* 0x00000009040a7c10 */ /* 0x000fe4000ffde0ff */
[----:B------:R-:W-:Y:S02]  /*10980*/  F2FP.F16.F32.PACK_AB R152, RZ, R152 ;  /* 0x00000098ff98723e */ /* 0x000fe400000000ff */
[----:B------:R-:W-:Y:S02]  /*10990*/  F2FP.F16.F32.PACK_AB R153, RZ, R153 ;  /* 0x00000099ff99723e */ /* 0x000fe400000000ff */
[----:B------:R-:W-:Y:S02]  /*109a0*/  F2FP.F16.F32.PACK_AB R154, RZ, R154 ;  /* 0x0000009aff9a723e */ /* 0x000fe400000000ff */
[----:B------:R-:W-:Y:S01]  /*109b0*/  IADD3.X R11, R5, UR8, RZ, P6, !PT ;  /* 0x00000008050b7c10 */ /* 0x000fe2000b7fe4ff */
[----:B------:R-:W-:Y:S01]  /*109c0*/  FMUL R6, R156, UR13 ;  /* 0x0000000d9c067c20 */ /* 0x000fe20008400000 */
[----:B------:R-:W-:Y:S01]  /*109d0*/  F2FP.F16.F32.PACK_AB R155, RZ, R155 ;  /* 0x0000009bff9b723e */ /* 0x000fe200000000ff */
[----:B------:R-:W-:Y:S01]  /*109e0*/  @P5 STG.E.U16 desc[UR14][R4.64], R152 ;  /* 0x0000009804005986 */ /* 0x000fe2000c10150e */
[----:B------:R-:W-:-:S03]  /*109f0*/  FMUL R7, R157, UR13 ;  /* 0x0000000d9d077c20 */ /* 0x000fc60008400000 */
[----:B------:R-:W-:Y:S01]  /*10a00*/  @P4 STG.E.U16 desc[UR14][R4.64+0x2], R153 ;  /* 0x0000029904004986 */ /* 0x000fe2000c10150e */
[----:B------:R-:W-:-:S03]  /*10a10*/  ISETP.GT.AND P4, PT, R0, 0x9, P1 ;  /* 0x000000090000780c */ /* 0x000fc60000f84270 */
[----:B------:R-:W-:Y:S01]  /*10a20*/  @P3 STG.E.U16 desc[UR14][R10.64], R154 ;  /* 0x0000009a0a003986 */ /* 0x000fe2000c10150e */
[C---:B------:R-:W-:Y:S01]  /*10a30*/  ISETP.GT.AND P3, PT, R0.reuse, 0x8, P1 ;  /* 0x000000080000780c */ /* 0x040fe20000f64270 */
[----:B------:R-:W-:Y:S01]  /*10a40*/  IMAD.U32 R9, RZ, RZ, UR9 ;  /* 0x00000009ff097e24 */ /* 0x000fe2000f8e00ff */
[----:B------:R-:W-:Y:S01]  /*10a50*/  F2FP.F16.F32.PACK_AB R6, RZ, R6 ;  /* 0x00000006ff06723e */ /* 0x000fe200000000ff */
[----:B------:R1:W-:Y:S01]  /*10a60*/  @P2 STG.E.U16 desc[UR14][R10.64+0x2], R155 ;  /* 0x0000029b0a002986 */ /* 0x0003e2000c10150e */
[----:B------:R-:W-:Y:S01]  /*10a70*/  ISETP.GT.AND P2, PT, R0, 0x8, P0 ;  /* 0x000000080000780c */ /* 0x000fe20000744270 */
[----:B------:R-:W-:Y:S01]  /*10a80*/  FMUL R8, R158, UR13 ;  /* 0x0000000d9e087c20 */ /* 0x000fe20008400000 */
[----:B------:R-:W-:-:S04]  /*10a90*/  F2FP.F16.F32.PACK_AB R7, RZ, R7 ;  /* 0x00000007ff07723e */ /* 0x000fc800000000ff */
[----:B------:R-:W-:Y:S02]  /*10aa0*/  F2FP.F16.F32.PACK_AB R8, RZ, R8 ;  /* 0x00000008ff08723e */ /* 0x000fe400000000ff */
[----:B-1----:R-:W-:Y:S01]  /*10ab0*/  PRMT R10, R6, 0x7610, R10 ;  /* 0x00007610060a7816 */ /* 0x002fe2000000000a */
[----:B------:R-:W-:Y:S01]  /*10ac0*/  IMAD.U32 R11, RZ, RZ, UR8 ;  /* 0x00000008ff0b7e24 */ /* 0x000fe2000f8e00ff */
[----:B------:R-:W-:Y:S02]  /*10ad0*/  IADD3 R6, P5, P6, R9, UR10, R2 ;  /* 0x0000000a09067c10 */ /* 0x000fe4000febe002 */
[----:B------:R-:W-:Y:S02]  /*10ae0*/  PRMT R9, R7, 0x7610, R9 ;  /* 0x0000761007097816 */ /* 0x000fe40000000009 */
[----:B------:R-:W-:Y:S01]  /*10af0*/  IADD3.X R7, R11, UR6, R3, P5, P6 ;  /* 0x000000060b077c10 */ /* 0x000fe2000afec403 */
[----:B------:R-:W-:Y:S01]  /*10b00*/  @P3 STG.E.U16 desc[UR14][R4.64+0x10], R10 ;  /* 0x0000100a04003986 */ /* 0x000fe2000c10150e */
[----:B------:R-:W-:-:S03]  /*10b10*/  ISETP.GT.AND P3, PT, R0, 0x9, P0 ;  /* 0x000000090000780c */ /* 0x000fc60000764270 */
[----:B------:R-:W-:Y:S01]  /*10b20*/  @P4 STG.E.U16 desc[UR14][R4.64+0x12], R9 ;  /* 0x0000120904004986 */ /* 0x000fe2000c10150e */
[C---:B------:R-:W-:Y:S01]  /*10b30*/  ISETP.GT.AND P4, PT, R0.reuse, 0x10, P1 ;  /* 0x000000100000780c */ /* 0x040fe20000f84270 */
[----:B------:R-:W-:Y:S01]  /*10b40*/  FMUL R159, R159, UR13 ;  /* 0x0000000d9f9f7c20 */ /* 0x000fe20008400000 */
[C---:B------:R-:W-:Y:S01]  /*10b50*/  ISETP.GT.AND P5, PT, R0.reuse, 0x11, P1 ;  /* 0x000000110000780c */ /* 0x040fe20000fa4270 */
[----:B------:R-:W-:Y:S01]  /*10b60*/  @P2 STG.E.U16 desc[UR14][R6.64+0x10], R8 ;  /* 0x0000100806002986 */ /* 0x000fe2000c10150e */
[----:B------:R-:W-:Y:S01]  /*10b70*/  ISETP.GT.AND P2, PT, R0, 0x10, P0 ;  /* 0x000000100000780c */ /* 0x000fe20000744270 */
[----:B------:R-:W-:Y:S01]  /*10b80*/  FMUL R160, R160, UR13 ;  /* 0x0000000da0a07c20 */ /* 0x000fe20008400000 */
[----:B------:R-:W-:Y:S01]  /*10b90*/  FMUL R161, R161, UR13 ;  /* 0x0000000da1a17c20 */ /* 0x000fe20008400000 */
[----:B------:R-:W-:Y:S01]  /*10ba0*/  FMUL R162, R162, UR13 ;  /* 0x0000000da2a27c20 */ /* 0x000fe20008400000 */
[----:B------:R-:W-:Y:S02]  /*10bb0*/  F2FP.F16.F32.PACK_AB R159, RZ, R159 ;  /* 0x0000009fff9f723e */ /* 0x000fe400000000ff */
[----:B------:R-:W-:-:S02]  /*10bc0*/  F2FP.F16.F32.PACK_AB R160, RZ, R160 ;  /* 0x000000a0ffa0723e */ /* 0x000fc400000000ff */
[----:B------:R-:W-:Y:S02]  /*10bd0*/  F2FP.F16.F32.PACK_AB R161, RZ, R161 ;  /* 0x000000a1ffa1723e */ /* 0x000fe400000000ff */
[----:B------:R-:W-:Y:S01]  /*10be0*/  F2FP.F16.F32.PACK_AB R162, RZ, R162 ;  /* 0x000000a2ffa2723e */ /* 0x000fe200000000ff */
[----:B------:R-:W-:Y:S01]  /*10bf0*/  @P3 STG.E.U16 desc[UR14][R6.64+0x12], R159 ;  /* 0x0000129f06003986 */ /* 0x000fe2000c10150e */
[----:B------:R-:W-:-:S03]  /*10c00*/  ISETP.GT.AND P3, PT, R0, 0x11, P0 ;  /* 0x000000110000780c */ /* 0x000fc60000764270 */
[----:B------:R-:W-:Y:S01]  /*10c10*/  @P4 STG.E.U16 desc[UR14][R4.64+0x20], R160 ;  /* 0x000020a004004986 */ /* 0x000fe2000c10150e */
[C---:B------:R-:W-:Y:S01]  /*10c20*/  ISETP.GT.AND P4, PT, R0.reuse, 0x18, P1 ;  /* 0x000000180000780c */ /* 0x040fe20000f84270 */
[----:B------:R-:W-:Y:S02]  /*10c30*/  FMUL R163, R163, UR13 ;  /* 0x0000000da3a37c20 */ /* 0x000fe40008400000 */
[----:B------:R-:W-:Y:S01]  /*10c40*/  @P5 STG.E.U16 desc[UR14][R4.64+0x22], R161 ;  /* 0x000022a104005986 */ /* 0x000fe2000c10150e */
[----:B------:R-:W-:Y:S01]  /*10c50*/  ISETP.GT.AND P5, PT, R0, 0x19, P1 ;  /* 0x000000190000780c */ /* 0x000fe20000fa4270 */
[----:B------:R-:W-:Y:S02]  /*10c60*/  FMUL R164, R164, UR13 ;  /* 0x0000000da4a47c20 */ /* 0x000fe40008400000 */
[----:B------:R-:W-:Y:S01]  /*10c70*/  @P2 STG.E.U16 desc[UR14][R6.64+0x20], R162 ;  /* 0x000020a206002986 */ /* 0x000fe2000c10150e */
[----:B------:R-:W-:Y:S01]  /*10c80*/  ISETP.GT.AND P2, PT, R0, 0x18, P0 ;  /* 0x000000180000780c */ /* 0x000fe20000744270 */
[----:B------:R-:W-:Y:S01]  /*10c90*/  FMUL R165, R165, UR13 ;  /* 0x0000000da5a57c20 */ /* 0x000fe20008400000 */
[----:B------:R-:W-:Y:S01]  /*10ca0*/  FMUL R166, R166, UR13 ;  /* 0x0000000da6a67c20 */ /* 0x000fe20008400000 */
[----:B------:R-:W-:-:S02]  /*10cb0*/  F2FP.F16.F32.PACK_AB R163, RZ, R163 ;  /* 0x000000a3ffa3723e */ /* 0x000fc400000000ff */
[----:B------:R-:W-:Y:S02]  /*10cc0*/  F2FP.F16.F32.PACK_AB R164, RZ, R164 ;  /* 0x000000a4ffa4723e */ /* 0x000fe400000000ff */
        /* <DEDUP_REMOVED lines=181> */
[C---:B------:R-:W-:Y:S02]  /*11820*/  ISETP.GT.AND P4, PT, R0.reuse, 0x71, P0 ;  /* 0x000000710000780c */ /* 0x040fe40000784270 */
[----:B------:R-:W-:Y:S01]  /*11830*/  ISETP.GT.AND P1, PT, R0, 0x79, P1 ;  /* 0x000000790000780c */ /* 0x000fe20000f24270 */
[----:B------:R-:W-:Y:S01]  /*11840*/  @P5 STG.E.U16 desc[UR14][R4.64+0xe2], R209 ;  /* 0x0000e2d104005986 */ /* 0x000fe2000c10150e */
[----:B------:R-:W-:-:S03]  /*11850*/  FMUL R211, R211, UR13 ;  /* 0x0000000dd3d37c20 */ /* 0x000fc60008400000 */
[----:B------:R-:W-:Y:S01]  /*11860*/  @P2 STG.E.U16 desc[UR14][R6.64+0xe0], R210 ;  /* 0x0000e0d206002986 */ /* 0x000fe2000c10150e */
[----:B------:R-:W-:Y:S01]  /*11870*/  ISETP.GT.AND P2, PT, R0, 0x78, P0 ;  /* 0x000000780000780c */ /* 0x000fe20000744270 */
[----:B------:R-:W-:Y:S01]  /*11880*/  FMUL R212, R212, UR13 ;  /* 0x0000000dd4d47c20 */ /* 0x000fe20008400000 */
[----:B------:R-:W-:Y:S01]  /*11890*/  FMUL R213, R213, UR13 ;  /* 0x0000000dd5d57c20 */ /* 0x000fe20008400000 */
[----:B------:R-:W-:Y:S02]  /*118a0*/  F2FP.F16.F32.PACK_AB R211, RZ, R211 ;  /* 0x000000d3ffd3723e */ /* 0x000fe400000000ff */
[----:B------:R-:W-:Y:S01]  /*118b0*/  ISETP.GT.AND P0, PT, R0, 0x79, P0 ;  /* 0x000000790000780c */ /* 0x000fe20000704270 */
[----:B------:R-:W-:Y:S01]  /*118c0*/  FMUL R214, R214, UR13 ;  /* 0x0000000dd6d67c20 */ /* 0x000fe20008400000 */
[----:B------:R-:W-:Y:S02]  /*118d0*/  F2FP.F16.F32.PACK_AB R212, RZ, R212 ;  /* 0x000000d4ffd4723e */ /* 0x000fe400000000ff */
[----:B------:R-:W-:Y:S01]  /*118e0*/  F2FP.F16.F32.PACK_AB R213, RZ, R213 ;  /* 0x000000d5ffd5723e */ /* 0x000fe200000000ff */
[----:B------:R-:W-:Y:S01]  /*118f0*/  @P4 STG.E.U16 desc[UR14][R6.64+0xe2], R211 ;  /* 0x0000e2d306004986 */ /* 0x000fe2000c10150e */
[----:B------:R-:W-:Y:S01]  /*11900*/  F2FP.F16.F32.PACK_AB R214, RZ, R214 ;  /* 0x000000d6ffd6723e */ /* 0x000fe200000000ff */
[----:B------:R-:W-:-:S02]  /*11910*/  USHF.L.U32 UR7, UR18, 0x8, URZ ;  /* 0x0000000812077899 */ /* 0x000fc4000800063f */
[----:B------:R-:W-:Y:S04]  /*11920*/  @P3 STG.E.U16 desc[UR14][R4.64+0xf0], R212 ;  /* 0x0000f0d404003986 */ /* 0x000fe8000c10150e */
[----:B------:R1:W-:Y:S01]  /*11930*/  @P1 STG.E.U16 desc[UR14][R4.64+0xf2], R213 ;  /* 0x0000f2d504001986 */ /* 0x0003e2000c10150e */
[----:B------:R-:W-:Y:S01]  /*11940*/  FMUL R215, R215, UR13 ;  /* 0x0000000dd7d77c20 */ /* 0x000fe20008400000 */
[----:B------:R-:W-:Y:S01]  /*11950*/  USHF.L.U64.HI UR6, UR18, 0x8, UR19 ;  /* 0x0000000812067899 */ /* 0x000fe20008010213 */
[----:B-1----:R-:W-:Y:S02]  /*11960*/  @P2 IMAD.MOV.U32 R4, RZ, RZ, R6 ;  /* 0x000000ffff042224 */ /* 0x002fe400078e0006 */
[----:B------:R-:W-:Y:S01]  /*11970*/  @P2 IMAD.MOV.U32 R5, RZ, RZ, R7 ;  /* 0x000000ffff052224 */ /* 0x000fe200078e0007 */
[----:B------:R-:W-:-:S04]  /*11980*/  F2FP.F16.F32.PACK_AB R215, RZ, R215 ;  /* 0x000000d7ffd7723e */ /* 0x000fc800000000ff */
[----:B------:R1:W-:Y:S01]  /*11990*/  @P2 STG.E.U16 desc[UR14][R4.64+0xf0], R214 ;  /* 0x0000f0d604002986 */ /* 0x0003e2000c10150e */
[C---:B------:R-:W-:Y:S01]  /*119a0*/  ISETP.GT.AND P3, PT, R14.reuse, 0x80, PT ;  /* 0x000000800e00780c */ /* 0x040fe20003f64270 */
[----:B------:R-:W-:Y:S01]  /*119b0*/  IMAD.U32 R9, RZ, RZ, UR6 ;  /* 0x00000006ff097e24 */ /* 0x000fe2000f8e00ff */
[----:B------:R-:W-:Y:S02]  /*119c0*/  ISETP.GT.AND P1, PT, R14, 0x88, PT ;  /* 0x000000880e00780c */ /* 0x000fe40003f24270 */
[----:B-1----:R-:W-:Y:S01]  /*119d0*/  @P0 MOV R5, R7 ;  /* 0x0000000700050202 */ /* 0x002fe20000000f00 */
[----:B------:R-:W-:Y:S02]  /*119e0*/  IMAD.U32 R7, RZ, RZ, UR7 ;  /* 0x00000007ff077e24 */ /* 0x000fe4000f8e00ff */
[----:B------:R-:W-:-:S03]  /*119f0*/  @P0 IMAD.MOV.U32 R4, RZ, RZ, R6 ;  /* 0x000000ffff040224 */ /* 0x000fc600078e0006 */
[----:B------:R-:W-:Y:S02]  /*11a00*/  IADD3 R6, P5, P6, R2, UR9, R7 ;  /* 0x0000000902067c10 */ /* 0x000fe4000febe007 */
[----:B------:R1:W-:Y:S01]  /*11a10*/  @P0 STG.E.U16 desc[UR14][R4.64+0xf2], R215 ;  /* 0x0000f2d704000986 */ /* 0x0003e2000c10150e */
[C---:B------:R-:W-:Y:S02]  /*11a20*/  ISETP.GT.AND P0, PT, R0.reuse, RZ, P3 ;  /* 0x000000ff0000720c */ /* 0x040fe40001f04270 */
[----:B------:R-:W-:Y:S02]  /*11a30*/  ISETP.GT.AND P2, PT, R0, 0x1, P3 ;  /* 0x000000010000780c */ /* 0x000fe40001f44270 */
[----:B------:R-:W-:Y:S01]  /*11a40*/  IADD3.X R7, R3, UR8, R9, P5, P6 ;  /* 0x0000000803077c10 */ /* 0x000fe2000afec409 */
[----:B------:R-:W-:Y:S01]  /*11a50*/  FMUL R88, R88, UR13 ;  /* 0x0000000d58587c20 */ /* 0x000fe20008400000 */
[----:B------:R-:W-:Y:S01]  /*11a60*/  ISETP.GT.AND P5, PT, R0, RZ, P1 ;  /* 0x000000ff0000720c */ /* 0x000fe20000fa4270 */
[----:B------:R-:W-:Y:S01]  /*11a70*/  FMUL R89, R89, UR13 ;  /* 0x0000000d59597c20 */ /* 0x000fe20008400000 */
[----:B-1----:R-:W-:Y:S01]  /*11a80*/  IADD3 R4, P4, R2, UR7, RZ ;  /* 0x0000000702047c10 */ /* 0x002fe2000ff9e0ff */
[----:B------:R-:W-:-:S03]  /*11a90*/  FMUL R90, R90, UR13 ;  /* 0x0000000d5a5a7c20 */ /* 0x000fc60008400000 */
[----:B------:R-:W-:Y:S02]  /*11aa0*/  IADD3.X R5, R3, UR6, RZ, P4, !PT ;  /* 0x0000000603057c10 */ /* 0x000fe4000a7fe4ff */
[----:B------:R-:W-:Y:S02]  /*11ab0*/  IADD3 R8, P4, R4, UR9, RZ ;  /* 0x0000000904087c10 */ /* 0x000fe4000ff9e0ff */
[----:B------:R-:W-:Y:S02]  /*11ac0*/  F2FP.F16.F32.PACK_AB R88, RZ, R88 ;  /* 0x00000058ff58723e */ /* 0x000fe400000000ff */
[----:B------:R-:W-:Y:S02]  /*11ad0*/  F2FP.F16.F32.PACK_AB R89, RZ, R89 ;  /* 0x00000059ff59723e */ /* 0x000fe400000000ff */
[----:B------:R-:W-:Y:S02]  /*11ae0*/  F2FP.F16.F32.PACK_AB R90, RZ, R90 ;  /* 0x0000005aff5a723e */ /* 0x000fe400000000ff */
[----:B------:R-:W-:Y:S01]  /*11af0*/  IADD3.X R9, R5, UR8, RZ, P4, !PT ;  /* 0x0000000805097c10 */ /* 0x000fe2000a7fe4ff */
[----:B------:R-:W-:Y:S01]  /*11b00*/  @P0 STG.E.U16 desc[UR14][R4.64], R88 ;  /* 0x0000005804000986 */ /* 0x000fe2000c10150e */
[----:B------:R-:W-:-:S02]  /*11b10*/  ISETP.GT.AND P0, PT, R0, 0x1, P1 ;  /* 0x000000010000780c */ /* 0x000fc40000f04270 */
[C---:B------:R-:W-:Y:S01]  /*11b20*/  ISETP.GT.AND P4, PT, R0.reuse, 0x9, P3 ;  /* 0x000000090000780c */ /* 0x040fe20001f84270 */
[----:B------:R-:W-:Y:S01]  /*11b30*/  @P2 STG.E.U16 desc[UR14][R4.64+0x2], R89 ;  /* 0x0000025904002986 */ /* 0x000fe2000c10150e */
[C---:B------:R-:W-:Y:S01]  /*11b40*/  ISETP.GT.AND P2, PT, R0.reuse, 0x8, P3 ;  /* 0x000000080000780c */ /* 0x040fe20001f44270 */
[----:B------:R-:W-:Y:S02]  /*11b50*/  FMUL R91, R91, UR13 ;  /* 0x0000000d5b5b7c20 */ /* 0x000fe40008400000 */
[----:B------:R-:W-:Y:S01]  /*11b60*/  @P5 STG.E.U16 desc[UR14][R8.64], R90 ;  /* 0x0000005a08005986 */ /* 0x000fe2000c10150e */
[----:B------:R-:W-:Y:S01]  /*11b70*/  ISETP.GT.AND P5, PT, R0, 0x8, P1 ;  /* 0x000000080000780c */ /* 0x000fe20000fa4270 */
[----:B------:R-:W-:Y:S01]  /*11b80*/  FMUL R92, R92, UR13 ;  /* 0x0000000d5c5c7c20 */ /* 0x000fe20008400000 */
[----:B------:R-:W-:Y:S01]  /*11b90*/  FMUL R93, R93, UR13 ;  /* 0x0000000d5d5d7c20 */ /* 0x000fe20008400000 */
[----:B------:R-:W-:Y:S01]  /*11ba0*/  FMUL R94, R94, UR13 ;  /* 0x0000000d5e5e7c20 */ /* 0x000fe20008400000 */
[----:B------:R-:W-:-:S02]  /*11bb0*/  F2FP.F16.F32.PACK_AB R91, RZ, R91 ;  /* 0x0000005bff5b723e */ /* 0x000fc400000000ff */
[----:B------:R-:W-:Y:S02]  /*11bc0*/  F2FP.F16.F32.PACK_AB R92, RZ, R92 ;  /* 0x0000005cff5c723e */ /* 0x000fe400000000ff */
[----:B------:R-:W-:Y:S02]  /*11bd0*/  F2FP.F16.F32.PACK_AB R93, RZ, R93 ;  /* 0x0000005dff5d723e */ /* 0x000fe400000000ff */
[----:B------:R-:W-:Y:S01]  /*11be0*/  F2FP.F16.F32.PACK_AB R94, RZ, R94 ;  /* 0x0000005eff5e723e */ /* 0x000fe200000000ff */
[----:B------:R1:W-:Y:S01]  /*11bf0*/  @P0 STG.E.U16 desc[UR14][R8.64+0x2], R91 ;  /* 0x0000025b08000986 */ /* 0x0003e2000c10150e */
[----:B------:R-:W-:-:S03]  /*11c00*/  ISETP.GT.AND P0, PT, R0, 0x9, P1 ;  /* 0x000000090000780c */ /* 0x000fc60000f04270 */
[----:B------:R-:W-:Y:S01]  /*11c10*/  @P2 STG.E.U16 desc[UR14][R4.64+0x10], R92 ;  /* 0x0000105c04002986 */ /* 0x000fe2000c10150e */
[----:B------:R-:W-:-:S03]  /*11c20*/  ISETP.GT.AND P2, PT, R0, 0x10, P3 ;  /* 0x000000100000780c */ /* 0x000fc60001f44270 */
        /* <DEDUP_REMOVED lines=140> */
[----:B------:R-:W-:Y:S04]  /*124f0*/  @P0 STG.E.U16 desc[UR14][R6.64+0x92], R127 ;  /* 0x0000927f06000986 */ /* 0x000fe8000c10150e */
[----:B------:R-:W-:Y:S01]  /*12500*/  @P2 STG.E.U16 desc[UR14][R4.64+0xa0], R128 ;  /* 0x0000a08004002986 */ /* 0x000fe2000c10150e */
[----:B------:R-:W-:-:S03]  /*12510*/  ISETP.GT.AND P2, PT, R0, 0x51, P1 ;  /* 0x000000510000780c */ /* 0x000fc60000f44270 */
[----:B------:R-:W-:Y:S01]  /*12520*/  @P4 STG.E.U16 desc[UR14][R4.64+0xa2], R129 ;  /* 0x0000a28104004986 */ /* 0x000fe2000c10150e */
[----:B------:R-:W-:-:S03]  /*12530*/  FMUL R131, R131, UR13 ;  /* 0x0000000d83837c20 */ /* 0x000fc60008400000 */
[----:B------:R-:W-:Y:S01]  /*12540*/  @P5 STG.E.U16 desc[UR14][R6.64+0xa0], R130 ;  /* 0x0000a08206005986 */ /* 0x000fe2000c10150e */
[----:B------:R-:W-:Y:S01]  /*12550*/  ISETP.GT.AND P5, PT, R0, 0x59, P3 ;  /* 0x000000590000780c */ /* 0x000fe20001fa4270 */
[----:B------:R-:W-:Y:S01]  /*12560*/  FMUL R133, R133, UR13 ;  /* 0x0000000d85857c20 */ /* 0x000fe20008400000 */
[----:B------:R-:W-:-:S04]  /*12570*/  F2FP.F16.F32.PACK_AB R131, RZ, R131 ;  /* 0x00000083ff83723e */ /* 0x000fc800000000ff */
[----:B------:R-:W-:Y:S01]  /*12580*/  F2FP.F16.F32.PACK_AB R133, RZ, R133 ;  /* 0x00000085ff85723e */ /* 0x000fe200000000ff */
[----:B------:R-:W-:Y:S01]  /*12590*/  @P2 STG.E.U16 desc[UR14][R6.64+0xa2], R131 ;  /* 0x0000a28306002986 */ /* 0x000fe2000c10150e */
[C---:B------:R-:W-:Y:S02]  /*125a0*/  ISETP.GT.AND P4, PT, R0.reuse, 0x58, P3 ;  /* 0x000000580000780c */ /* 0x040fe40001f84270 */
[----:B------:R-:W-:Y:S01]  /*125b0*/  ISETP.GT.AND P0, PT, R0, 0x58, P1 ;  /* 0x000000580000780c */ /* 0x000fe20000f04270 */
[----:B------:R-:W-:Y:S01]  /*125c0*/  FMUL R132, R132, UR13 ;  /* 0x0000000d84847c20 */ /* 0x000fe20008400000 */
[C---:B------:R-:W-:Y:S01]  /*125d0*/  ISETP.GT.AND P2, PT, R0.reuse, 0x59, P1 ;  /* 0x000000590000780c */ /* 0x040fe20000f44270 */
[----:B------:R-:W-:Y:S01]  /*125e0*/  @P5 STG.E.U16 desc[UR14][R4.64+0xb2], R133 ;  /* 0x0000b28504005986 */ /* 0x000fe2000c10150e */
[----:B------:R-:W-:Y:S01]  /*125f0*/  ISETP.GT.AND P5, PT, R0, 0x60, P3 ;  /* 0x000000600000780c */ /* 0x000fe20001fa4270 */
[----:B------:R-:W-:Y:S01]  /*12600*/  FMUL R134, R134, UR13 ;  /* 0x0000000d86867c20 */ /* 0x000fe20008400000 */
        /* <DEDUP_REMOVED lines=8> */
[----:B------:R-:W-:Y:S01]  /*12690*/  @P4 STG.E.U16 desc[UR14][R4.64+0xb0], R132 ;  /* 0x0000b08404004986 */ /* 0x000fe2000c10150e */
[----:B------:R-:W-:-:S03]  /*126a0*/  F2FP.F16.F32.PACK_AB R137, RZ, R137 ;  /* 0x00000089ff89723e */ /* 0x000fc600000000ff */
[----:B------:R-:W-:Y:S01]  /*126b0*/  @P0 STG.E.U16 desc[UR14][R6.64+0xb0], R134 ;  /* 0x0000b08606000986 */ /* 0x000fe2000c10150e */
[----:B------:R-:W-:-:S03]  /*126c0*/  ISETP.GT.AND P4, PT, R0, 0x60, P1 ;  /* 0x000000600000780c */ /* 0x000fc60000f84270 */
[----:B------:R-:W-:Y:S01]  /*126d0*/  @P2 STG.E.U16 desc[UR14][R6.64+0xb2], R135 ;  /* 0x0000b28706002986 */ /* 0x000fe2000c10150e */
[----:B------:R-:W-:-:S03]  /*126e0*/  FMUL R138, R138, UR13 ;  /* 0x0000000d8a8a7c20 */ /* 0x000fc60008400000 */
[----:B------:R-:W-:Y:S01]  /*126f0*/  @P5 STG.E.U16 desc[UR14][R4.64+0xc0], R136 ;  /* 0x0000c08804005986 */ /* 0x000fe2000c10150e */
[----:B------:R-:W-:-:S03]  /*12700*/  ISETP.GT.AND P5, PT, R0, 0x61, P1 ;  /* 0x000000610000780c */ /* 0x000fc60000fa4270 */
[----:B------:R-:W-:Y:S01]  /*12710*/  @P6 STG.E.U16 desc[UR14][R4.64+0xc2], R137 ;  /* 0x0000c28904006986 */ /* 0x000fe2000c10150e */
[----:B------:R-:W-:Y:S01]  /*12720*/  ISETP.GT.AND P6, PT, R0, 0x68, P3 ;  /* 0x000000680000780c */ /* 0x000fe20001fc4270 */
[----:B------:R-:W-:Y:S01]  /*12730*/  FMUL R139, R139, UR13 ;  /* 0x0000000d8b8b7c20 */ /* 0x000fe20008400000 */
[----:B------:R-:W-:Y:S01]  /*12740*/  FMUL R140, R140, UR13 ;  /* 0x0000000d8c8c7c20 */ /* 0x000fe20008400000 */
[----:B------:R-:W-:-:S03]  /*12750*/  F2FP.F16.F32.PACK_AB R138, RZ, R138 ;  /* 0x0000008aff8a723e */ /* 0x000fc600000000ff */
        /* <DEDUP_REMOVED lines=11> */
[----:B------:R-:W-:-:S03]  /*12810*/  F2FP.F16.F32.PACK_AB R141, RZ, R141 ;  /* 0x0000008dff8d723e */ /* 0x000fc600000000ff */
[----:B------:R-:W-:Y:S02]  /*12820*/  F2FP.F16.F32.PACK_AB R142, RZ, R142 ;  /* 0x0000008eff8e723e */ /* 0x000fe400000000ff */
[----:B------:R-:W-:Y:S01]  /*12830*/  F2FP.F16.F32.PACK_AB R143, RZ, R143 ;  /* 0x0000008fff8f723e */ /* 0x000fe200000000ff */
[----:B------:R-:W-:Y:S04]  /*12840*/  @P4 STG.E.U16 desc[UR14][R4.64+0xd2], R141 ;  /* 0x0000d28d04004986 */ /* 0x000fe8000c10150e */
[----:B------:R-:W-:Y:S01]  /*12850*/  @P5 STG.E.U16 desc[UR14][R6.64+0xd0], R142 ;  /* 0x0000d08e06005986 */ /* 0x000fe2000c10150e */
[----:B------:R-:W-:-:S03]  /*12860*/  ISETP.GT.AND P5, PT, R0, 0x70, P3 ;  /* 0x000000700000780c */ /* 0x000fc60001fa4270 */
[----:B------:R-:W-:Y:S01]  /*12870*/  @P6 STG.E.U16 desc[UR14][R6.64+0xd2], R143 ;  /* 0x0000d28f06006986 */ /* 0x000fe2000c10150e */
[----:B------:R-:W-:Y:S01]  /*12880*/  ISETP.GT.AND P6, PT, R0, 0x71, P3 ;  /* 0x000000710000780c */ /* 0x000fe20001fc4270 */
[----:B------:R-:W-:Y:S01]  /*12890*/  FMUL R144, R144, UR13 ;  /* 0x0000000d90907c20 */ /* 0x000fe20008400000 */
[----:B------:R-:W-:Y:S01]  /*128a0*/  FMUL R145, R145, UR13 ;  /* 0x0000000d91917c20 */ /* 0x000fe20008400000 */
[----:B------:R-:W-:-:S03]  /*128b0*/  ISETP.GT.AND P4, PT, R0, 0x70, P1 ;  /* 0x000000700000780c */ /* 0x000fc60000f84270 */
[----:B------:R-:W-:Y:S02]  /*128c0*/  F2FP.F16.F32.PACK_AB R144, RZ, R144 ;  /* 0x00000090ff90723e */ /* 0x000fe400000000ff */
[----:B------:R-:W-:Y:S01]  /*128d0*/  F2FP.F16.F32.PACK_AB R145, RZ, R145 ;  /* 0x00000091ff91723e */ /* 0x000fe200000000ff */
[----:B------:R-:W-:Y:S02]  /*128e0*/  FMUL R146, R146, UR13 ;  /* 0x0000000d92927c20 */ /* 0x000fe40008400000 */
[----:B------:R-:W-:Y:S01]  /*128f0*/  @P5 STG.E.U16 desc[UR14][R4.64+0xe0], R144 ;  /* 0x0000e09004005986 */ /* 0x000fe2000c10150e */
[----:B------:R-:W-:-:S03]  /*12900*/  ISETP.GT.AND P5, PT, R0, 0x71, P1 ;  /* 0x000000710000780c */ /* 0x000fc60000fa4270 */
[----:B------:R-:W-:Y:S01]  /*12910*/  @P6 STG.E.U16 desc[UR14][R4.64+0xe2], R145 ;  /* 0x0000e29104006986 */ /* 0x000fe2000c10150e */
[C---:B------:R-:W-:Y:S02]  /*12920*/  ISETP.GT.AND P6, PT, R0.reuse, 0x78, P3 ;  /* 0x000000780000780c */ /* 0x040fe40001fc4270 */
[----:B------:R-:W-:Y:S01]  /*12930*/  ISETP.GT.AND P3, PT, R0, 0x79, P3 ;  /* 0x000000790000780c */ /* 0x000fe20001f64270 */
[----:B------:R-:W-:Y:S01]  /*12940*/  FMUL R147, R147, UR13 ;  /* 0x0000000d93937c20 */ /* 0x000fe20008400000 */
[----:B------:R-:W-:Y:S01]  /*12950*/  F2FP.F16.F32.PACK_AB R146, RZ, R146 ;  /* 0x00000092ff92723e */ /* 0x000fe200000000ff */
[----:B------:R-:W-:Y:S01]  /*12960*/  FMUL R149, R149, UR13 ;  /* 0x0000000d95957c20 */ /* 0x000fe20008400000 */
[----:B------:R-:W-:Y:S02]  /*12970*/  FMUL R148, R148, UR13 ;  /* 0x0000000d94947c20 */ /* 0x000fe40008400000 */
[----:B------:R-:W-:Y:S01]  /*12980*/  F2FP.F16.F32.PACK_AB R147, RZ, R147 ;  /* 0x00000093ff93723e */ /* 0x000fe200000000ff */
[----:B------:R-:W-:Y:S01]  /*12990*/  @P4 STG.E.U16 desc[UR14][R6.64+0xe0], R146 ;  /* 0x0000e09206004986 */ /* 0x000fe2000c10150e */
[----:B------:R-:W-:-:S02]  /*129a0*/  ISETP.GT.AND P4, PT, R0, 0x78, P1 ;  /* 0x000000780000780c */ /* 0x000fc40000f84270 */
[----:B------:R-:W-:Y:S02]  /*129b0*/  F2FP.F16.F32.PACK_AB R149, RZ, R149 ;  /* 0x00000095ff95723e */ /* 0x000fe400000000ff */
[----:B------:R-:W-:Y:S01]  /*129c0*/  ISETP.GT.AND P2, PT, R14, 0xc0, PT ;  /* 0x000000c00e00780c */ /* 0x000fe20003f44270 */
[----:B------:R-:W-:Y:S01]  /*129d0*/  @P5 STG.E.U16 desc[UR14][R6.64+0xe2], R147 ;  /* 0x0000e29306005986 */ /* 0x000fe2000c10150e */
[C---:B------:R-:W-:Y:S01]  /*129e0*/  ISETP.GT.AND P1, PT, R0.reuse, 0x79, P1 ;  /* 0x000000790000780c */ /* 0x040fe20000f24270 */
[----:B-1----:R-:W-:Y:S01]  /*129f0*/  IMAD.U32 R9, RZ, RZ, UR18 ;  /* 0x00000012ff097e24 */ /* 0x002fe2000f8e00ff */
[----:B------:R-:W-:Y:S01]  /*12a00*/  F2FP.F16.F32.PACK_AB R148, RZ, R148 ;  /* 0x00000094ff94723e */ /* 0x000fe200000000ff */
[----:B------:R-:W-:Y:S01]  /*12a10*/  @P3 STG.E.U16 desc[UR14][R4.64+0xf2], R149 ;  /* 0x0000f29504003986 */ /* 0x000fe2000c10150e */
[----:B------:R-:W-:Y:S01]  /*12a20*/  ISETP.GT.AND P3, PT, R0, RZ, P2 ;  /* 0x000000ff0000720c */ /* 0x000fe20001764270 */
[----:B------:R-:W-:Y:S01]  /*12a30*/  FMUL R150, R150, UR13 ;  /* 0x0000000d96967c20 */ /* 0x000fe20008400000 */
[----:B------:R-:W-:Y:S01]  /*12a40*/  FMUL R151, R151, UR13 ;  /* 0x0000000d97977c20 */ /* 0x000fe20008400000 */
[----:B------:R-:W-:Y:S01]  /*12a50*/  UIMAD UR6, UR19, 0x180, URZ ;  /* 0x00000180130678a4 */ /* 0x000fe2000f8e023f */
[----:B------:R-:W-:Y:S01]  /*12a60*/  FMUL R24, R24, UR13 ;  /* 0x0000000d18187c20 */ /* 0x000fe20008400000 */
[----:B------:R-:W-:Y:S01]  /*12a70*/  IMAD.WIDE.U32 R2, R9, 0x180, R2 ;  /* 0x0000018009027825 */ /* 0x000fe200078e0002 */
[----:B------:R1:W-:Y:S01]  /*12a80*/  @P6 STG.E.U16 desc[UR14][R4.64+0xf0], R148 ;  /* 0x0000f09404006986 */ /* 0x0003e2000c10150e */
[----:B------:R-:W-:-:S02]  /*12a90*/  F2FP.F16.F32.PACK_AB R150, RZ, R150 ;  /* 0x00000096ff96723e */ /* 0x000fc400000000ff */
[----:B------:R-:W-:Y:S01]  /*12aa0*/  F2FP.F16.F32.PACK_AB R151, RZ, R151 ;  /* 0x00000097ff97723e */ /* 0x000fe200000000ff */
[----:B------:R-:W-:Y:S01]  /*12ab0*/  VIADD R3, R3, UR6 ;  /* 0x0000000603037c36 */ /* 0x000fe20008000000 */
[----:B------:R-:W-:Y:S02]  /*12ac0*/  ISETP.GT.AND P5, PT, R0, 0x1, P2 ;  /* 0x000000010000780c */ /* 0x000fe400017a4270 */
[----:B------:R-:W-:Y:S01]  /*12ad0*/  F2FP.F16.F32.PACK_AB R24, RZ, R24 ;  /* 0x00000018ff18723e */ /* 0x000fe200000000ff */
[----:B------:R-:W-:Y:S01]  /*12ae0*/  FMUL R25, R25, UR13 ;  /* 0x0000000d19197c20 */ /* 0x000fe20008400000 */
[----:B-1----:R-:W-:Y:S02]  /*12af0*/  @P4 IMAD.MOV.U32 R4, RZ, RZ, R6 ;  /* 0x000000ffff044224 */ /* 0x002fe400078e0006 */
[----:B------:R-:W-:Y:S01]  /*12b00*/  @P4 IMAD.MOV.U32 R5, RZ, RZ, R7 ;  /* 0x000000ffff054224 */ /* 0x000fe200078e0007 */
[----:B------:R-:W-:-:S04]  /*12b10*/  ISETP.GT.AND P0, PT, R14, 0xc8, PT ;  /* 0x000000c80e00780c */ /* 0x000fc80003f04270 */
[----:B------:R1:W-:Y:S01]  /*12b20*/  @P4 STG.E.U16 desc[UR14][R4.64+0xf0], R150 ;  /* 0x0000f09604004986 */ /* 0x0003e2000c10150e */
[----:B------:R-:W-:-:S03]  /*12b30*/  F2FP.F16.F32.PACK_AB R25, RZ, R25 ;  /* 0x00000019ff19723e */ /* 0x000fc600000000ff */
[----:B------:R2:W-:Y:S04]  /*12b40*/  @P1 STG.E.U16 desc[UR14][R6.64+0xf2], R151 ;  /* 0x0000f29706001986 */ /* 0x0005e8000c10150e */
[----:B------:R-:W-:Y:S01]  /*12b50*/  @P3 STG.E.U16 desc[UR14][R2.64], R24 ;  /* 0x0000001802003986 */ /* 0x000fe2000c10150e */
[----:B------:R-:W-:Y:S01]  /*12b60*/  ISETP.GT.AND P3, PT, R0, RZ, P0 ;  /* 0x000000ff0000720c */ /* 0x000fe20000764270 */
[----:B------:R-:W-:Y:S01]  /*12b70*/  FMUL R26, R26, UR13 ;  /* 0x0000000d1a1a7c20 */ /* 0x000fe20008400000 */
[----:B-1----:R-:W-:Y:S01]  /*12b80*/  IADD3 R4, P1, R2, UR9, RZ ;  /* 0x0000000902047c10 */ /* 0x002fe2000ff3e0ff */
[----:B------:R-:W-:Y:S01]  /*12b90*/  @P5 STG.E.U16 desc[UR14][R2.64+0x2], R25 ;  /* 0x0000021902005986 */ /* 0x000fe2000c10150e */
[C---:B------:R-:W-:Y:S02]  /*12ba0*/  ISETP.GT.AND P6, PT, R0.reuse, 0x1, P0 ;  /* 0x000000010000780c */ /* 0x040fe400007c4270 */
[----:B------:R-:W-:Y:S01]  /*12bb0*/  ISETP.GT.AND P5, PT, R0, 0x8, P2 ;  /* 0x000000080000780c */ /* 0x000fe200017a4270 */
[----:B------:R-:W-:Y:S01]  /*12bc0*/  FMUL R27, R27, UR13 ;  /* 0x0000000d1b1b7c20 */ /* 0x000fe20008400000 */
[----:B------:R-:W-:-:S02]  /*12bd0*/  F2FP.F16.F32.PACK_AB R26, RZ, R26 ;  /* 0x0000001aff1a723e */ /* 0x000fc400000000ff */
[----:B------:R-:W-:Y:S02]  /*12be0*/  IADD3.X R5, R3, UR8, RZ, P1, !PT ;  /* 0x0000000803057c10 */ /* 0x000fe40008ffe4ff */
[----:B------:R-:W-:Y:S01]  /*12bf0*/  ISETP.GT.AND P4, PT, R0, 0x9, P2 ;  /* 0x000000090000780c */ /* 0x000fe20001784270 */
[----:B------:R-:W-:Y:S01]  /*12c00*/  FMUL R28, R28, UR13 ;  /* 0x0000000d1c1c7c20 */ /* 0x000fe20008400000 */
[----:B------:R-:W-:Y:S01]  /*12c10*/  FMUL R29, R29, UR13 ;  /* 0x0000000d1d1d7c20 */ /* 0x000fe20008400000 */
[----:B------:R-:W-:Y:S01]  /*12c20*/  @P3 STG.E.U16 desc[UR14][R4.64], R26 ;  /* 0x0000001a04003986 */ /* 0x000fe2000c10150e */
[----:B------:R-:W-:Y:S02]  /*12c30*/  F2FP.F16.F32.PACK_AB R27, RZ, R27 ;  /* 0x0000001bff1b723e */ /* 0x000fe400000000ff */
[----:B------:R-:W-:Y:S02]  /*12c40*/  ISETP.GT.AND P3, PT, R0, 0x8, P0 ;  /* 0x000000080000780c */ /* 0x000fe40000764270 */
[----:B------:R-:W-:Y:S01]  /*12c50*/  F2FP.F16.F32.PACK_AB R28, RZ, R28 ;  /* 0x0000001cff1c723e */ /* 0x000fe200000000ff */
[----:B------:R-:W-:Y:S01]  /*12c60*/  FMUL R30, R30, UR13 ;  /* 0x0000000d1e1e7c20 */ /* 0x000fe20008400000 */
[----:B------:R-:W-:Y:S01]  /*12c70*/  F2FP.F16.F32.PACK_AB R29, RZ, R29 ;  /* 0x0000001dff1d723e */ /* 0x000fe200000000ff */
[----:B------:R-:W-:Y:S01]  /*12c80*/  @P6 STG.E.U16 desc[UR14][R4.64+0x2], R27 ;  /* 0x0000021b04006986 */ /* 0x000fe2000c10150e */
[----:B------:R-:W-:-:S03]  /*12c90*/  ISETP.GT.AND P6, PT, R0, 0x9, P0 ;  /* 0x000000090000780c */ /* 0x000fc600007c4270 */
[----:B------:R-:W-:Y:S01]  /*12ca0*/  @P5 STG.E.U16 desc[UR14][R2.64+0x10], R28 ;  /* 0x0000101c02005986 */ /* 0x000fe2000c10150e */
[C---:B------:R-:W-:Y:S01]  /*12cb0*/  ISETP.GT.AND P5, PT, R0.reuse, 0x10, P2 ;  /* 0x000000100000780c */ /* 0x040fe200017a4270 */
[----:B------:R-:W-:Y:S01]  /*12cc0*/  FMUL R31, R31, UR13 ;  /* 0x0000000d1f1f7c20 */ /* 0x000fe20008400000 */
[----:B------:R-:W-:Y:S01]  /*12cd0*/  F2FP.F16.F32.PACK_AB R30, RZ, R30 ;  /* 0x0000001eff1e723e */ /* 0x000fe200000000ff */
[----:B------:R-:W-:Y:S01]  /*12ce0*/  @P4 STG.E.U16 desc[UR14][R2.64+0x12], R29 ;  /* 0x0000121d02004986 */ /* 0x000fe2000c10150e */
[----:B------:R-:W-:Y:S01]  /*12cf0*/  ISETP.GT.AND P4, PT, R0, 0x11, P2 ;  /* 0x000000110000780c */ /* 0x000fe20001784270 */
[----:B------:R-:W-:Y:S01]  /*12d00*/  FMUL R32, R32, UR13 ;  /* 0x0000000d20207c20 */ /* 0x000fe20008400000 */
[----:B------:R-:W-:Y:S01]  /*12d10*/  FMUL R33, R33, UR13 ;  /* 0x0000000d21217c20 */ /* 0x000fe20008400000 */
[----:B------:R-:W-:Y:S01]  /*12d20*/  @P3 STG.E.U16 desc[UR14][R4.64+0x10], R30 ;  /* 0x0000101e04003986 */ /* 0x000fe2000c10150e */
[----:B------:R-:W-:Y:S02]  /*12d30*/  F2FP.F16.F32.PACK_AB R31, RZ, R31 ;  /* 0x0000001fff1f723e */ /* 0x000fe400000000ff */
[----:B------:R-:W-:-:S02]  /*12d40*/  ISETP.GT.AND P3, PT, R0, 0x10, P0 ;  /* 0x000000100000780c */ /* 0x000fc40000764270 */
[----:B------:R-:W-:Y:S01]  /*12d50*/  F2FP.F16.F32.PACK_AB R32, RZ, R32 ;  /* 0x00000020ff20723e */ /* 0x000fe200000000ff */
[----:B------:R-:W-:Y:S01]  /*12d60*/  FMUL R34, R34, UR13 ;  /* 0x0000000d22227c20 */ /* 0x000fe20008400000 */
[----:B------:R-:W-:Y:S01]  /*12d70*/  F2FP.F16.F32.PACK_AB R33, RZ, R33 ;  /* 0x00000021ff21723e */ /* 0x000fe200000000ff */
[----:B------:R-:W-:Y:S01]  /*12d80*/  @P6 STG.E.U16 desc[UR14][R4.64+0x12], R31 ;  /* 0x0000121f04006986 */ /* 0x000fe2000c10150e */
[----:B------:R-:W-:-:S03]  /*12d90*/  ISETP.GT.AND P6, PT, R0, 0x11, P0 ;  /* 0x000000110000780c */ /* 0x000fc600007c4270 */
[----:B------:R-:W-:Y:S01]  /*12da0*/  @P5 STG.E.U16 desc[UR14][R2.64+0x20], R32 ;  /* 0x0000202002005986 */ /* 0x000fe2000c10150e */
[----:B------:R-:W-:-:S03]  /*12db0*/  F2FP.F16.F32.PACK_AB R34, RZ, R34 ;  /* 0x00000022ff22723e */ /* 0x000fc600000000ff */
[----:B------:R-:W-:Y:S01]  /*12dc0*/  @P4 STG.E.U16 desc[UR14][R2.64+0x22], R33 ;  /* 0x0000222102004986 */ /* 0x000fe2000c10150e */
[C---:B------:R-:W-:Y:S01]  /*12dd0*/  ISETP.GT.AND P4, PT, R0.reuse, 0x18, P2 ;  /* 0x000000180000780c */ /* 0x040fe20001784270 */
[----:B------:R-:W-:Y:S01]  /*12de0*/  FMUL R35, R35, UR13 ;  /* 0x0000000d23237c20 */ /* 0x000fe20008400000 */
[----:B------:R-:W-:Y:S01]  /*12df0*/  ISETP.GT.AND P5, PT, R0, 0x19, P2 ;  /* 0x000000190000780c */ /* 0x000fe200017a4270 */
[----:B------:R-:W-:Y:S01]  /*12e00*/  FMUL R36, R36, UR13 ;  /* 0x0000000d24247c20 */ /* 0x000fe20008400000 */
[----:B------:R-:W-:Y:S01]  /*12e10*/  FMUL R37, R37, UR13 ;  /* 0x0000000d25257c20 */ /* 0x000fe20008400000 */
[----:B------:R-:W-:Y:S01]  /*12e20*/  @P3 STG.E.U16 desc[UR14][R4.64+0x20], R34 ;  /* 0x0000202204003986 */ /* 0x000fe2000c10150e */
[----:B------:R-:W-:Y:S02]  /*12e30*/  ISETP.GT.AND P3, PT, R0, 0x18, P0 ;  /* 0x000000180000780c */ /* 0x000fe40000764270 */
[----:B------:R-:W-:Y:S01]  /*12e40*/  F2FP.F16.F32.PACK_AB R35, RZ, R35 ;  /* 0x00000023ff23723e */ /* 0x000fe200000000ff */
[----:B------:R-:W-:Y:S01]  /*12e50*/  FMUL R38, R38, UR13 ;  /* 0x0000000d26267c20 */ /* 0x000fe20008400000 */
[----:B------:R-:W-:-:S02]  /*12e60*/  F2FP.F16.F32.PACK_AB R36, RZ, R36 ;  /* 0x00000024ff24723e */ /* 0x000fc400000000ff */
[----:B------:R-:W-:Y:S01]  /*12e70*/  F2FP.F16.F32.PACK_AB R37, RZ, R37 ;  /* 0x00000025ff25723e */ /* 0x000fe200000000ff */
[----:B------:R-:W-:Y:S01]  /*12e80*/  @P6 STG.E.U16 desc[UR14][R4.64+0x22], R35 ;  /* 0x0000222304006986 */ /* 0x000fe2000c10150e */
[----:B------:R-:W-:-:S03]  /*12e90*/  F2FP.F16.F32.PACK_AB R38, RZ, R38 ;  /* 0x00000026ff26723e */ /* 0x000fc600000000ff */
[----:B------:R-:W-:Y:S01]  /*12ea0*/  @P4 STG.E.U16 desc[UR14][R2.64+0x30], R36 ;  /* 0x0000302402004986 */ /* 0x000fe2000c10150e */
[C---:B------:R-:W-:Y:S02]  /*12eb0*/  ISETP.GT.AND P4, PT, R0.reuse, 0x19, P0 ;  /* 0x000000190000780c */ /* 0x040fe40000784270 */
[C---:B------:R-:W-:Y:S01]  /*12ec0*/  ISETP.GT.AND P6, PT, R0.reuse, 0x20, P2 ;  /* 0x000000200000780c */ /* 0x040fe200017c4270 */
[----:B------:R-:W-:Y:S01]  /*12ed0*/  @P5 STG.E.U16 desc[UR14][R2.64+0x32], R37 ;  /* 0x0000322502005986 */ /* 0x000fe2000c10150e */
[----:B------:R-:W-:Y:S01]  /*12ee0*/  ISETP.GT.AND P5, PT, R0, 0x21, P2 ;  /* 0x000000210000780c */ /* 0x000fe200017a4270 */
[----:B------:R-:W-:Y:S01]  /*12ef0*/  FMUL R39, R39, UR13 ;  /* 0x0000000d27277c20 */ /* 0x000fe20008400000 */
[----:B------:R-:W-:Y:S01]  /*12f00*/  FMUL R40, R40, UR13 ;  /* 0x0000000d28287c20 */ /* 0x000fe20008400000 */
[----:B------:R-:W-:Y:S01]  /*12f10*/  FMUL R41, R41, UR13 ;  /* 0x0000000d29297c20 */ /* 0x000fe20008400000 */
[----:B------:R-:W-:Y:S01]  /*12f20*/  @P3 STG.E.U16 desc[UR14][R4.64+0x30], R38 ;  /* 0x0000302604003986 */ /* 0x000fe2000c10150e */
[----:B------:R-:W-:Y:S01]  /*12f30*/  ISETP.GT.AND P3, PT, R0, 0x20, P0 ;  /* 0x000000200000780c */ /* 0x000fe20000764270 */
[----:B------:R-:W-:Y:S01]  /*12f40*/  FMUL R42, R42, UR13 ;  /* 0x0000000d2a2a7c20 */ /* 0x000fe20008400000 */
[----:B------:R-:W-:-:S02]  /*12f50*/  F2FP.F16.F32.PACK_AB R39, RZ, R39 ;  /* 0x00000027ff27723e */ /* 0x000fc400000000ff */
[----:B------:R-:W-:Y:S02]  /*12f60*/  F2FP.F16.F32.PACK_AB R40, RZ, R40 ;  /* 0x00000028ff28723e */ /* 0x000fe400000000ff */
[----:B------:R-:W-:Y:S01]  /*12f70*/  F2FP.F16.F32.PACK_AB R41, RZ, R41 ;  /* 0x00000029ff29723e */ /* 0x000fe200000000ff */
[----:B------:R-:W-:Y:S01]  /*12f80*/  @P4 STG.E.U16 desc[UR14][R4.64+0x32], R39 ;  /* 0x0000322704004986 */ /* 0x000fe2000c10150e */
[----:B------:R-:W-:Y:S02]  /*12f90*/  F2FP.F16.F32.PACK_AB R42, RZ, R42 ;  /* 0x0000002aff2a723e */ /* 0x000fe400000000ff */
        /* <DEDUP_REMOVED lines=31> */
[----:B------:R-:W-:-:S03]  /*13190*/  F2FP.F16.F32.PACK_AB R50, RZ, R50 ;  /* 0x00000032ff32723e */ /* 0x000fc600000000ff */
[----:B------:R-:W-:Y:S01]  /*131a0*/  @P6 STG.E.U16 desc[UR14][R2.64+0x60], R48 ;  /* 0x0000603002006986 */ /* 0x000fe2000c10150e */
[----:B--2---:R-:W-:-:S03]  /*131b0*/  IADD3.X R7, R3, UR8, RZ, P1, !PT ;  /* 0x0000000803077c10 */ /* 0x004fc60008ffe4ff */
[----:B------:R-:W-:Y:S01]  /*131c0*/  @P5 STG.E.U16 desc[UR14][R2.64+0x62], R49 ;  /* 0x0000623102005986 */ /* 0x000fe2000c10150e */
[C---:B------:R-:W-:Y:S02]  /*131d0*/  ISETP.GT.AND P5, PT, R0.reuse, 0x31, P0 ;  /* 0x000000310000780c */ /* 0x040fe400007a4270 */
[C---:B------:R-:W-:Y:S01]  /*131e0*/  ISETP.GT.AND P1, PT, R0.reuse, 0x38, P0 ;  /* 0x000000380000780c */ /* 0x040fe20000724270 */
[----:B------:R1:W-:Y:S01]  /*131f0*/  @P3 STG.E.U16 desc[UR14][R4.64+0x60], R50 ;  /* 0x0000603204003986 */ /* 0x0003e2000c10150e */
[C---:B------:R-:W-:Y:S02]  /*13200*/  ISETP.GT.AND P3, PT, R0.reuse, 0x39, P0 ;  /* 0x000000390000780c */ /* 0x040fe40000764270 */
[C---:B------:R-:W-:Y:S01]  /*13210*/  ISETP.GT.AND P6, PT, R0.reuse, 0x38, P2 ;  /* 0x000000380000780c */ /* 0x040fe200017c4270 */
[----:B------:R-:W-:Y:S01]  /*13220*/  FMUL R51, R51, UR13 ;  /* 0x0000000d33337c20 */ /* 0x000fe20008400000 */
[----:B------:R-:W-:Y:S01]  /*13230*/  ISETP.GT.AND P4, PT, R0, 0x39, P2 ;  /* 0x000000390000780c */ /* 0x000fe20001784270 */
[----:B------:R-:W-:Y:S01]  /*13240*/  FMUL R52, R52, UR13 ;  /* 0x0000000d34347c20 */ /* 0x000fe20008400000 */
[----:B------:R-:W-:Y:S01]  /*13250*/  FMUL R53, R53, UR13 ;  /* 0x0000000d35357c20 */ /* 0x000fe20008400000 */
[----:B------:R-:W-:Y:S01]  /*13260*/  FMUL R54, R54, UR13 ;  /* 0x0000000d36367c20 */ /* 0x000fe20008400000 */
[----:B------:R-:W-:Y:S01]  /*13270*/  FMUL R55, R55, UR13 ;  /* 0x0000000d37377c20 */ /* 0x000fe20008400000 */
[----:B------:R-:W-:Y:S01]  /*13280*/  F2FP.F16.F32.PACK_AB R51, RZ, R51 ;  /* 0x00000033ff33723e */ /* 0x000fe200000000ff */
[----:B------:R-:W-:Y:S01]  /*13290*/  @P5 IMAD.MOV.U32 R6, RZ, RZ, R4 ;  /* 0x000000ffff065224 */ /* 0x000fe200078e0004 */
[----:B------:R-:W-:Y:S01]  /*132a0*/  F2FP.F16.F32.PACK_AB R52, RZ, R52 ;  /* 0x00000034ff34723e */ /* 0x000fe200000000ff */
[C---:B-1----:R-:W-:Y:S01]  /*132b0*/  VIADD R4, R2.reuse, UR9 ;  /* 0x0000000902047c36 */ /* 0x042fe20008000000 */
[----:B------:R-:W-:Y:S01]  /*132c0*/  F2FP.F16.F32.PACK_AB R53, RZ, R53 ;  /* 0x00000035ff35723e */ /* 0x000fe200000000ff */
[----:B------:R-:W-:Y:S01]  /*132d0*/  VIADD R8, R2, UR9 ;  /* 0x0000000902087c36 */ /* 0x000fe20008000000 */
[----:B------:R-:W-:Y:S01]  /*132e0*/  F2FP.F16.F32.PACK_AB R54, RZ, R54 ;  /* 0x00000036ff36723e */ /* 0x000fe200000000ff */
[----:B------:R-:W-:Y:S01]  /*132f0*/  @P3 IMAD.MOV.U32 R9, RZ, RZ, R7 ;  /* 0x000000ffff093224 */ /* 0x000fe200078e0007 */
[----:B------:R-:W-:Y:S01]  /*13300*/  @P1 MOV R5, R7 ;  /* 0x0000000700051202 */ /* 0x000fe20000000f00 */
[----:B------:R-:W-:Y:S01]  /*13310*/  @P5 STG.E.U16 desc[UR14][R6.64+0x62], R51 ;  /* 0x0000623306005986 */ /* 0x000fe2000c10150e */
[----:B------:R-:W-:-:S03]  /*13320*/  F2FP.F16.F32.PACK_AB R55, RZ, R55 ;  /* 0x00000037ff37723e */ /* 0x000fc600000000ff */
[----:B------:R-:W-:Y:S04]  /*13330*/  @P6 STG.E.U16 desc[UR14][R2.64+0x70], R52 ;  /* 0x0000703402006986 */ /* 0x000fe8000c10150e */
[----:B------:R-:W-:Y:S04]  /*13340*/  @P4 STG.E.U16 desc[UR14][R2.64+0x72], R53 ;  /* 0x0000723502004986 */ /* 0x000fe8000c10150e */
[----:B------:R1:W-:Y:S01]  /*13350*/  @P1 STG.E.U16 desc[UR14][R4.64+0x70], R54 ;  /* 0x0000703604001986 */ /* 0x0003e2000c10150e */
[----:B------:R-:W-:-:S03]  /*13360*/  ISETP.GT.AND P1, PT, R0, 0x40, P0 ;  /* 0x000000400000780c */ /* 0x000fc60000724270 */
[----:B------:R2:W-:Y:S01]  /*13370*/  @P3 STG.E.U16 desc[UR14][R8.64+0x72], R55 ;  /* 0x0000723708003986 */ /* 0x0005e2000c10150e */
[C---:B------:R-:W-:Y:S02]  /*13380*/  ISETP.GT.AND P3, PT, R0.reuse, 0x41, P0 ;  /* 0x000000410000780c */ /* 0x040fe40000764270 */
[C---:B------:R-:W-:Y:S02]  /*13390*/  ISETP.GT.AND P4, PT, R0.reuse, 0x40, P2 ;  /* 0x000000400000780c */ /* 0x040fe40001784270 */
[----:B------:R-:W-:Y:S01]  /*133a0*/  ISETP.GT.AND P5, PT, R0, 0x41, P2 ;  /* 0x000000410000780c */ /* 0x000fe200017a4270 */
[----:B------:R-:W-:Y:S01]  /*133b0*/  FMUL R56, R56, UR13 ;  /* 0x0000000d38387c20 */ /* 0x000fe20008400000 */
[----:B------:R-:W-:Y:S01]  /*133c0*/  FMUL R57, R57, UR13 ;  /* 0x0000000d39397c20 */ /* 0x000fe20008400000 */
[----:B------:R-:W-:Y:S01]  /*133d0*/  FMUL R58, R58, UR13 ;  /* 0x0000000d3a3a7c20 */ /* 0x000fe20008400000 */
[----:B------:R-:W-:Y:S02]  /*133e0*/  FMUL R59, R59, UR13 ;  /* 0x0000000d3b3b7c20 */ /* 0x000fe40008400000 */
[----:B------:R-:W-:Y:S01]  /*133f0*/  F2FP.F16.F32.PACK_AB R56, RZ, R56 ;  /* 0x00000038ff38723e */ /* 0x000fe200000000ff */
[--C-:B-1----:R-:W-:Y:S01]  /*13400*/  @P1 IMAD.MOV.U32 R5, RZ, RZ, R7.reuse ;  /* 0x000000ffff051224 */ /* 0x102fe200078e0007 */
[----:B------:R-:W-:Y:S01]  /*13410*/  F2FP.F16.F32.PACK_AB R57, RZ, R57 ;  /* 0x00000039ff39723e */ /* 0x000fe200000000ff */
[----:B--2---:R-:W-:Y:S01]  /*13420*/  @P3 IMAD.MOV.U32 R9, RZ, RZ, R7 ;  /* 0x000000ffff093224 */ /* 0x004fe200078e0007 */
[----:B------:R-:W-:-:S02]  /*13430*/  F2FP.F16.F32.PACK_AB R58, RZ, R58 ;  /* 0x0000003aff3a723e */ /* 0x000fc400000000ff */
[----:B------:R-:W-:Y:S01]  /*13440*/  F2FP.F16.F32.PACK_AB R59, RZ, R59 ;  /* 0x0000003bff3b723e */ /* 0x000fe200000000ff */
        /* <DEDUP_REMOVED lines=18> */
[----:B------:R-:W-:Y:S01]  /*13570*/  @P4 STG.E.U16 desc[UR14][R2.64+0x90], R60 ;  /* 0x0000903c02004986 */ /* 0x000fe2000c10150e */
[----:B------:R-:W-:-:S03]  /*13580*/  ISETP.GT.AND P4, PT, R0, 0x50, P2 ;  /* 0x000000500000780c */ /* 0x000fc60001784270 */
[----:B------:R-:W-:Y:S01]  /*13590*/  @P5 STG.E.U16 desc[UR14][R2.64+0x92], R61 ;  /* 0x0000923d02005986 */ /* 0x000fe2000c10150e */
[----:B------:R-:W-:-:S03]  /*135a0*/  FMUL R64, R64, UR13 ;  /* 0x0000000d40407c20 */ /* 0x000fc60008400000 */
[----:B------:R1:W-:Y:S01]  /*135b0*/  @P1 STG.E.U16 desc[UR14][R4.64+0x90], R62 ;  /* 0x0000903e04001986 */ /* 0x0003e2000c10150e */
[----:B------:R-:W-:-:S03]  /*135c0*/  ISETP.GT.AND P1, PT, R0, 0x50, P0 ;  /* 0x000000500000780c */ /* 0x000fc60000724270 */
[----:B------:R2:W-:Y:S01]  /*135d0*/  @P3 STG.E.U16 desc[UR14][R8.64+0x92], R63 ;  /* 0x0000923f08003986 */ /* 0x0005e2000c10150e */
        /* <DEDUP_REMOVED lines=8> */
[----:B------:R-:W-:Y:S01]  /*13660*/  ISETP.GT.AND P4, PT, R0, 0x58, P2 ;  /* 0x000000580000780c */ /* 0x000fe20001784270 */
[--C-:B-1----:R-:W-:Y:S01]  /*13670*/  @P1 IMAD.MOV.U32 R5, RZ, RZ, R7.reuse ;  /* 0x000000ffff051224 */ /* 0x102fe200078e0007 */
[----:B------:R-:W-:Y:S01]  /*13680*/  F2FP.F16.F32.PACK_AB R66, RZ, R66 ;  /* 0x00000042ff42723e */ /* 0x000fe200000000ff */
[----:B--2---:R-:W-:Y:S01]  /*13690*/  @P3 IMAD.MOV.U32 R9, RZ, RZ, R7 ;  /* 0x000000ffff093224 */ /* 0x004fe200078e0007 */
[----:B------:R-:W-:Y:S01]  /*136a0*/  F2FP.F16.F32.PACK_AB R67, RZ, R67 ;  /* 0x00000043ff43723e */ /* 0x000fe200000000ff */
[----:B------:R-:W-:Y:S01]  /*136b0*/  FMUL R68, R68, UR13 ;  /* 0x0000000d44447c20 */ /* 0x000fe20008400000 */
[----:B------:R-:W-:Y:S04]  /*136c0*/  @P5 STG.E.U16 desc[UR14][R2.64+0xa2], R65 ;  /* 0x0000a24102005986 */ /* 0x000fe8000c10150e */
[----:B------:R1:W-:Y:S01]  /*136d0*/  @P1 STG.E.U16 desc[UR14][R4.64+0xa0], R66 ;  /* 0x0000a04204001986 */ /* 0x0003e2000c10150e */
[----:B------:R-:W-:-:S02]  /*136e0*/  ISETP.GT.AND P1, PT, R0, 0x58, P0 ;  /* 0x000000580000780c */ /* 0x000fc40000724270 */
[----:B------:R-:W-:Y:S01]  /*136f0*/  F2FP.F16.F32.PACK_AB R68, RZ, R68 ;  /* 0x00000044ff44723e */ /* 0x000fe200000000ff */
[----:B------:R2:W-:Y:S01]  /*13700*/  @P3 STG.E.U16 desc[UR14][R8.64+0xa2], R67 ;  /* 0x0000a24308003986 */ /* 0x0005e2000c10150e */
[C---:B------:R-:W-:Y:S02]  /*13710*/  ISETP.GT.AND P3, PT, R0.reuse, 0x59, P0 ;  /* 0x000000590000780c */ /* 0x040fe40000764270 */
[C---:B------:R-:W-:Y:S01]  /*13720*/  ISETP.GT.AND P5, PT, R0.reuse, 0x59, P2 ;  /* 0x000000590000780c */ /* 0x040fe200017a4270 */
[----:B------:R-:W-:Y:S01]  /*13730*/  FMUL R69, R69, UR13 ;  /* 0x0000000d45457c20 */ /* 0x000fe20008400000 */
[----:B------:R-:W-:Y:S01]  /*13740*/  @P4 STG.E.U16 desc[UR14][R2.64+0xb0], R68 ;  /* 0x0000b04402004986 */ /* 0x000fe2000c10150e */
[----:B------:R-:W-:Y:S01]  /*13750*/  ISETP.GT.AND P4, PT, R0, 0x60, P2 ;  /* 0x000000600000780c */ /* 0x000fe20001784270 */
[----:B------:R-:W-:Y:S01]  /*13760*/  FMUL R70, R70, UR13 ;  /* 0x0000000d46467c20 */ /* 0x000fe20008400000 */
[----:B------:R-:W-:Y:S01]  /*13770*/  FMUL R71, R71, UR13 ;  /* 0x0000000d47477c20 */ /* 0x000fe20008400000 */
[----:B------:R-:W-:Y:S01]  /*13780*/  FMUL R72, R72, UR13 ;  /* 0x0000000d48487c20 */ /* 0x000fe20008400000 */
[----:B------:R-:W-:Y:S01]  /*13790*/  F2FP.F16.F32.PACK_AB R69, RZ, R69 ;  /* 0x00000045ff45723e */ /* 0x000fe200000000ff */
[----:B-1----:R-:W-:Y:S01]  /*137a0*/  @P1 IMAD.MOV.U32 R5, RZ, RZ, R7 ;  /* 0x000000ffff051224 */ /* 0x002fe200078e0007 */
[----:B------:R-:W-:-:S02]  /*137b0*/  F2FP.F16.F32.PACK_AB R70, RZ, R70 ;  /* 0x00000046ff46723e */ /* 0x000fc400000000ff */
[----:B------:R-:W-:Y:S01]  /*137c0*/  F2FP.F16.F32.PACK_AB R71, RZ, R71 ;  /* 0x00000047ff47723e */ /* 0x000fe200000000ff */
[----:B--2---:R-:W-:Y:S01]  /*137d0*/  @P3 IMAD.MOV.U32 R9, RZ, RZ, R7 ;  /* 0x000000ffff093224 */ /* 0x004fe200078e0007 */
[----:B------:R-:W-:Y:S01]  /*137e0*/  F2FP.F16.F32.PACK_AB R72, RZ, R72 ;  /* 0x00000048ff48723e */ /* 0x000fe200000000ff */
[----:B------:R-:W-:Y:S01]  /*137f0*/  @P5 STG.E.U16 desc[UR14][R2.64+0xb2], R69 ;  /* 0x0000b24502005986 */ /* 0x000fe2000c10150e */
[C---:B------:R-:W-:Y:S01]  /*13800*/  ISETP.GT.AND P5, PT, R0.reuse, 0x61, P2 ;  /* 0x000000610000780c */ /* 0x040fe200017a4270 */
[----:B------:R-:W-:Y:S02]  /*13810*/  FMUL R73, R73, UR13 ;  /* 0x0000000d49497c20 */ /* 0x000fe40008400000 */
[----:B------:R1:W-:Y:S04]  /*13820*/  @P1 STG.E.U16 desc[UR14][R4.64+0xb0], R70 ;  /* 0x0000b04604001986 */ /* 0x0003e8000c10150e */
[----:B------:R2:W-:Y:S01]  /*13830*/  @P3 STG.E.U16 desc[UR14][R8.64+0xb2], R71 ;  /* 0x0000b24708003986 */ /* 0x0005e2000c10150e */
[----:B------:R-:W-:-:S03]  /*13840*/  ISETP.GT.AND P3, PT, R0, 0x60, P0 ;  /* 0x000000600000780c */ /* 0x000fc60000764270 */
[----:B------:R-:W-:Y:S01]  /*13850*/  @P4 STG.E.U16 desc[UR14][R2.64+0xc0], R72 ;  /* 0x0000c04802004986 */ /* 0x000fe2000c10150e */
[----:B------:R-:W-:Y:S02]  /*13860*/  ISETP.GT.AND P4, PT, R0, 0x61, P0 ;  /* 0x000000610000780c */ /* 0x000fe40000784270 */
[----:B------:R-:W-:Y:S01]  /*13870*/  F2FP.F16.F32.PACK_AB R73, RZ, R73 ;  /* 0x00000049ff49723e */ /* 0x000fe200000000ff */
[----:B------:R-:W-:Y:S01]  /*13880*/  FMUL R74, R74, UR13 ;  /* 0x0000000d4a4a7c20 */ /* 0x000fe20008400000 */
[----:B------:R-:W-:Y:S01]  /*13890*/  FMUL R75, R75, UR13 ;  /* 0x0000000d4b4b7c20 */ /* 0x000fe20008400000 */
[C---:B------:R-:W-:Y:S02]  /*138a0*/  ISETP.GT.AND P1, PT, R0.reuse, 0x69, P2 ;  /* 0x000000690000780c */ /* 0x040fe40001724270 */
[----:B------:R-:W-:Y:S01]  /*138b0*/  @P5 STG.E.U16 desc[UR14][R2.64+0xc2], R73 ;  /* 0x0000c24902005986 */ /* 0x000fe2000c10150e */
[----:B------:R-:W-:Y:S01]  /*138c0*/  ISETP.GT.AND P5, PT, R0, 0x68, P2 ;  /* 0x000000680000780c */ /* 0x000fe200017a4270 */
[----:B------:R-:W-:Y:S01]  /*138d0*/  FMUL R76, R76, UR13 ;  /* 0x0000000d4c4c7c20 */ /* 0x000fe20008400000 */
[----:B------:R-:W-:-:S02]  /*138e0*/  F2FP.F16.F32.PACK_AB R74, RZ, R74 ;  /* 0x0000004aff4a723e */ /* 0x000fc400000000ff */
[----:B-1----:R-:W-:Y:S01]  /*138f0*/  @P3 MOV R5, R7 ;  /* 0x0000000700053202 */ /* 0x002fe20000000f00 */
[----:B--2---:R-:W-:Y:S01]  /*13900*/  @P4 IMAD.MOV.U32 R9, RZ, RZ, R7 ;  /* 0x000000ffff094224 */ /* 0x004fe200078e0007 */
[----:B------:R-:W-:Y:S01]  /*13910*/  F2FP.F16.F32.PACK_AB R75, RZ, R75 ;  /* 0x0000004bff4b723e */ /* 0x000fe200000000ff */
[----:B------:R-:W-:Y:S01]  /*13920*/  FMUL R77, R77, UR13 ;  /* 0x0000000d4d4d7c20 */ /* 0x000fe20008400000 */
[----:B------:R-:W-:Y:S01]  /*13930*/  F2FP.F16.F32.PACK_AB R76, RZ, R76 ;  /* 0x0000004cff4c723e */ /* 0x000fe200000000ff */
[----:B------:R1:W-:Y:S01]  /*13940*/  @P3 STG.E.U16 desc[UR14][R4.64+0xc0], R74 ;  /* 0x0000c04a04003986 */ /* 0x0003e2000c10150e */
[C---:B------:R-:W-:Y:S02]  /*13950*/  ISETP.GT.AND P3, PT, R0.reuse, 0x68, P0 ;  /* 0x000000680000780c */ /* 0x040fe40000764270 */
[----:B------:R-:W-:Y:S01]  /*13960*/  F2FP.F16.F32.PACK_AB R77, RZ, R77 ;  /* 0x0000004dff4d723e */ /* 0x000fe200000000ff */
[----:B------:R2:W-:Y:S01]  /*13970*/  @P4 STG.E.U16 desc[UR14][R8.64+0xc2], R75 ;  /* 0x0000c24b08004986 */ /* 0x0005e2000c10150e */
[----:B------:R-:W-:-:S03]  /*13980*/  ISETP.GT.AND P4, PT, R0, 0x69, P0 ;  /* 0x000000690000780c */ /* 0x000fc60000784270 */
[----:B------:R-:W-:Y:S01]  /*13990*/  @P5 STG.E.U16 desc[UR14][R2.64+0xd0], R76 ;  /* 0x0000d04c02005986 */ /* 0x000fe2000c10150e */
[----:B------:R-:W-:-:S03]  /*139a0*/  FMUL R78, R78, UR13 ;  /* 0x0000000d4e4e7c20 */ /* 0x000fc60008400000 */
[----:B------:R-:W-:Y:S01]  /*139b0*/  @P1 STG.E.U16 desc[UR14][R2.64+0xd2], R77 ;  /* 0x0000d24d02001986 */ /* 0x000fe2000c10150e */
[----:B------:R-:W-:Y:S01]  /*139c0*/  ISETP.GT.AND P1, PT, R0, 0x70, P2 ;  /* 0x000000700000780c */ /* 0x000fe20001724270 */
[----:B------:R-:W-:Y:S01]  /*139d0*/  FMUL R79, R79, UR13 ;  /* 0x0000000d4f4f7c20 */ /* 0x000fe20008400000 */
[----:B------:R-:W-:Y:S01]  /*139e0*/  FMUL R80, R80, UR13 ;  /* 0x0000000d50507c20 */ /* 0x000fe20008400000 */
[----:B------:R-:W-:Y:S01]  /*139f0*/  F2FP.F16.F32.PACK_AB R78, RZ, R78 ;  /* 0x0000004eff4e723e */ /* 0x000fe200000000ff */
[--C-:B-1----:R-:W-:Y:S02]  /*13a00*/  @P3 IMAD.MOV.U32 R5, RZ, RZ, R7.reuse ;  /* 0x000000ffff053224 */ /* 0x102fe400078e0007 */
[----:B------:R-:W-:Y:S01]  /*13a10*/  F2FP.F16.F32.PACK_AB R79, RZ, R79 ;  /* 0x0000004fff4f723e */ /* 0x000fe200000000ff */
[----:B--2---:R-:W-:Y:S01]  /*13a20*/  @P4 IMAD.MOV.U32 R9, RZ, RZ, R7 ;  /* 0x000000ffff094224 */ /* 0x004fe200078e0007 */
[----:B------:R-:W-:Y:S01]  /*13a30*/  F2FP.F16.F32.PACK_AB R80, RZ, R80 ;  /* 0x00000050ff50723e */ /* 0x000fe200000000ff */
[----:B------:R-:W-:Y:S01]  /*13a40*/  @P3 STG.E.U16 desc[UR14][R4.64+0xd0], R78 ;  /* 0x0000d04e04003986 */ /* 0x000fe2000c10150e */
[----:B------:R-:W-:-:S02]  /*13a50*/  ISETP.GT.AND P6, PT, R0, 0x70, P0 ;  /* 0x000000700000780c */ /* 0x000fc400007c4270 */
[C---:B------:R-:W-:Y:S01]  /*13a60*/  ISETP.GT.AND P5, PT, R0.reuse, 0x71, P0 ;  /* 0x000000710000780c */ /* 0x040fe200007a4270 */
        /* <DEDUP_REMOVED lines=9> */
[----:B------:R-:W-:Y:S01]  /*13b00*/  FMUL R84, R84, UR13 ;  /* 0x0000000d54547c20 */ /* 0x000fe20008400000 */
[----:B------:R-:W-:Y:S01]  /*13b10*/  ISETP.GT.AND P0, PT, R0, 0x79, P0 ;  /* 0x000000790000780c */ /* 0x000fe20000704270 */
[----:B------:R-:W-:Y:S01]  /*13b20*/  FMUL R85, R85, UR13 ;  /* 0x0000000d55557c20 */ /* 0x000fe20008400000 */
[----:B------:R-:W-:Y:S01]  /*13b30*/  FMUL R86, R86, UR13 ;  /* 0x0000000d56567c20 */ /* 0x000fe20008400000 */
[----:B------:R-:W-:Y:S01]  /*13b40*/  F2FP.F16.F32.PACK_AB R81, RZ, R81 ;  /* 0x00000051ff51723e */ /* 0x000fe200000000ff */
[----:B-1----:R-:W-:Y:S01]  /*13b50*/  @P5 IMAD.MOV.U32 R9, RZ, RZ, R7 ;  /* 0x000000ffff095224 */ /* 0x002fe200078e0007 */
[----:B------:R-:W-:-:S02]  /*13b60*/  F2FP.F16.F32.PACK_AB R82, RZ, R82 ;  /* 0x00000052ff52723e */ /* 0x000fc400000000ff */
[----:B------:R-:W-:Y:S01]  /*13b70*/  @P6 MOV R5, R7 ;  /* 0x0000000700056202 */ /* 0x000fe20000000f00 */
[--C-:B------:R-:W-:Y:S01]  /*13b80*/  @P3 IMAD.MOV.U32 R10, RZ, RZ, R2.reuse ;  /* 0x000000ffff0a3224 */ /* 0x100fe200078e0002 */
[----:B------:R-:W-:Y:S01]  /*13b90*/  F2FP.F16.F32.PACK_AB R83, RZ, R83 ;  /* 0x00000053ff53723e */ /* 0x000fe200000000ff */
[--C-:B------:R-:W-:Y:S01]  /*13ba0*/  @P3 IMAD.MOV.U32 R11, RZ, RZ, R3.reuse ;  /* 0x000000ffff0b3224 */ /* 0x100fe200078e0003 */
[----:B------:R-:W-:Y:S01]  /*13bb0*/  F2FP.F16.F32.PACK_AB R84, RZ, R84 ;  /* 0x00000054ff54723e */ /* 0x000fe200000000ff */
[----:B------:R-:W-:Y:S01]  /*13bc0*/  @P2 IMAD.MOV.U32 R12, RZ, RZ, R2 ;  /* 0x000000ffff0c2224 */ /* 0x000fe200078e0002 */
[----:B------:R-:W-:Y:S01]  /*13bd0*/  F2FP.F16.F32.PACK_AB R85, RZ, R85 ;  /* 0x00000055ff55723e */ /* 0x000fe200000000ff */
[----:B------:R-:W-:Y:S01]  /*13be0*/  @P2 IMAD.MOV.U32 R13, RZ, RZ, R3 ;  /* 0x000000ffff0d2224 */ /* 0x000fe200078e0003 */
[----:B------:R2:W-:Y:S01]  /*13bf0*/  @P1 STG.E.U16 desc[UR14][R2.64+0xe2], R81 ;  /* 0x0000e25102001986 */ /* 0x0005e2000c10150e */
[C---:B------:R-:W-:Y:S01]  /*13c00*/  VIADD R14, R2.reuse, UR9 ;  /* 0x00000009020e7c36 */ /* 0x040fe20008000000 */
[----:B------:R-:W-:Y:S01]  /*13c10*/  F2FP.F16.F32.PACK_AB R86, RZ, R86 ;  /* 0x00000056ff56723e */ /* 0x000fe200000000ff */
[----:B------:R-:W-:Y:S01]  /*13c20*/  @P4 IMAD.MOV.U32 R15, RZ, RZ, R7 ;  /* 0x000000ffff0f4224 */ /* 0x000fe200078e0007 */
[----:B------:R2:W-:Y:S01]  /*13c30*/  @P6 STG.E.U16 desc[UR14][R4.64+0xe0], R82 ;  /* 0x0000e05204006986 */ /* 0x0005e2000c10150e */
[----:B------:R-:W-:-:S03]  /*13c40*/  VIADD R16, R2, UR9 ;  /* 0x0000000902107c36 */ /* 0x000fc60008000000 */
[----:B------:R2:W-:Y:S04]  /*13c50*/  @P5 STG.E.U16 desc[UR14][R8.64+0xe2], R83 ;  /* 0x0000e25308005986 */ /* 0x0005e8000c10150e */
[----:B------:R2:W-:Y:S04]  /*13c60*/  @P3 STG.E.U16 desc[UR14][R10.64+0xf0], R84 ;  /* 0x0000f0540a003986 */ /* 0x0005e8000c10150e */
[----:B------:R2:W-:Y:S01]  /*13c70*/  @P2 STG.E.U16 desc[UR14][R12.64+0xf2], R85 ;  /* 0x0000f2550c002986 */ /* 0x0005e2000c10150e */
[----:B------:R-:W-:-:S03]  /*13c80*/  FMUL R87, R87, UR13 ;  /* 0x0000000d57577c20 */ /* 0x000fc60008400000 */
[----:B------:R2:W-:Y:S01]  /*13c90*/  @P4 STG.E.U16 desc[UR14][R14.64+0xf0], R86 ;  /* 0x0000f0560e004986 */ /* 0x0005e2000c10150e */
[----:B------:R-:W-:Y:S05]  /*13ca0*/  @!P0 EXIT ;  /* 0x000000000000894d */ /* 0x000fea0003800000 */
[----:B------:R-:W-:Y:S01]  /*13cb0*/  F2FP.F16.F32.PACK_AB R87, RZ, R87 ;  /* 0x00000057ff57723e */ /* 0x000fe200000000ff */
[----:B------:R-:W-:-:S05]  /*13cc0*/  IMAD.MOV.U32 R17, RZ, RZ, R7 ;  /* 0x000000ffff117224 */ /* 0x000fca00078e0007 */
[----:B------:R-:W-:Y:S01]  /*13cd0*/  STG.E.U16 desc[UR14][R16.64+0xf2], R87 ;  /* 0x0000f25710007986 */ /* 0x000fe2000c10150e */
[----:B------:R-:W-:Y:S05]  /*13ce0*/  EXIT ;  /* 0x000000000000794d */ /* 0x000fea0003800000 */
.L_x_14:
[----:B------:R-:W-:-:S13]  /*13cf0*/  ISETP.NE.AND P0, PT, RZ, UR7, PT ;  /* 0x00000007ff007c0c */ /* 0x000fda000bf05270 */
[----:B------:R-:W-:Y:S05]  /*13d00*/  @P0 EXIT ;  /* 0x000000000000094d */ /* 0x000fea0003800000 */
[----:B------:R-:W-:-:S13]  /*13d10*/  ELECT P0, URZ, PT ;  /* 0x00000000003f782f */ /* 0x000fda0003800000 */
[----:B------:R-:W-:Y:S05]  /*13d20*/  @!P0 BRA `(.L_x_531) ;  /* 0x00000008001c8947 */ /* 0x000fea0003800000 */
[----:B------:R-:W-:-:S06]  /*13d30*/  UISETP.GE.AND UP0, UPT, UR5, 0x1, UPT ;  /* 0x000000010500788c */ /* 0x000fcc000bf06270 */
[----:B------:R-:W-:-:S13]  /*13d40*/  PLOP3.LUT P0, PT, PT, PT, UP0, 0x80, 0x0 ;  /* 0x000000000000781c */ /* 0x000fda0003f0f008 */
[----:B------:R-:W-:Y:S05]  /*13d50*/  @!P0 BRA `(.L_x_531) ;  /* 0x0000000800108947 */ /* 0x000fea0003800000 */
[----:B------:R-:W0:Y:S01]  /*13d60*/  S2R R3, SR_CgaCtaId ;  /* 0x0000000000037919 */ /* 0x000e220000008800 */
[----:B------:R-:W-:Y:S01]  /*13d70*/  IMAD.SHL.U32 R21, R4, 0x100, RZ ;  /* 0x0000010004157824 */ /* 0x000fe200078e00ff */
[----:B------:R-:W-:Y:S01]  /*13d80*/  ULDC UR8, c[0x0][0x384] ;  /* 0x0000e10000087ab9 */ /* 0x000fe20000000800 */
[----:B------:R-:W-:Y:S01]  /*13d90*/  UIADD3 UR7, UR5, 0x1, URZ ;  /* 0x0000000105077890 */ /* 0x000fe2000fffe03f */
[----:B------:R-:W-:Y:S01]  /*13da0*/  LOP3.LUT P0, RZ, R9, 0x1f, RZ, 0xc0, !PT ;  /* 0x0000001f09ff7812 */ /* 0x000fe2000780c0ff */
[----:B------:R-:W-:Y:S01]  /*13db0*/  IMAD.HI.U32 R4, R21, UR8, RZ ;  /* 0x0000000815047c27 */ /* 0x000fe2000f8e00ff */
[----:B------:R-:W-:Y:S01]  /*13dc0*/  ULDC UR9, c[0x0][0x388] ;  /* 0x0000e20000097ab9 */ /* 0x000fe20000000800 */
[C---:B------:R-:W-:Y:S02]  /*13dd0*/  ISETP.NE.AND P1, PT, R7.reuse, RZ, PT ;  /* 0x000000ff0700720c */ /* 0x040fe40003f25270 */
[----:B------:R-:W-:Y:S02]  /*13de0*/  CS2R R8, SRZ ;  /* 0x0000000000087805 */ /* 0x000fe4000001ff00 */
[----:B------:R-:W-:Y:S01]  /*13df0*/  ISETP.NE.OR P0, PT, R7, RZ, !P0 ;  /* 0x000000ff0700720c */ /* 0x000fe20004705670 */
[----:B------:R-:W-:Y:S01]  /*13e00*/  IMAD.MOV.U32 R5, RZ, RZ, 0x1 ;  /* 0x00000001ff057424 */ /* 0x000fe200078e00ff */
[----:B------:R-:W-:-:S02]  /*13e10*/  CS2R R6, SRZ ;  /* 0x0000000000067805 */ /* 0x000fc4000001ff00 */
[----:B------:R-:W-:Y:S01]  /*13e20*/  MOV R10, RZ ;  /* 0x000000ff000a7202 */ /* 0x000fe20000000f00 */
[----:B------:R-:W-:Y:S01]  /*13e30*/  IMAD.U32 R22, RZ, RZ, UR7 ;  /* 0x00000007ff167e24 */ /* 0x000fe2000f8e00ff */
[----:B------:R-:W-:Y:S01]  /*13e40*/  SHF.R.U32.HI R4, RZ, UR9, R4 ;  /* 0x00000009ff047c19 */ /* 0x000fe20008011604 */
[----:B0-----:R-:W-:-:S05]  /*13e50*/  IMAD.SHL.U32 R0, R3, 0x40, RZ ;  /* 0x0000004003007824 */ /* 0x001fca00078e00ff */
[----:B------:R-:W-:-:S05]  /*13e60*/  LOP3.LUT R0, R0, 0x40, RZ, 0xc0, !PT ;  /* 0x0000004000007812 */ /* 0x000fca00078ec0ff */
[----:B------:R-:W-:Y:S02]  /*13e70*/  IMAD R2, R11, 0x80, R0 ;  /* 0x000000800b027824 */ /* 0x000fe400078e0200 */
[----:B------:R-:W-:Y:S02]  /*13e80*/  IMAD.U32 R11, RZ, RZ, UR6 ;  /* 0x00000006ff0b7e24 */ /* 0x000fe4000f8e00ff */
[----:B------:R-:W-:-:S03]  /*13e90*/  IMAD.SHL.U32 R0, R3, 0x800, RZ ;  /* 0x0000080003007824 */ /* 0x000fc600078e00ff */
[----:B------:R-:W-:Y:S02]  /*13ea0*/  LOP3.LUT R3, R11, 0x2, RZ, 0xfc, !PT ;  /* 0x000000020b037812 */ /* 0x000fe400078efcff */
[----:B------:R-:W-:-:S07]  /*13eb0*/  LOP3.LUT R0, R0, 0x800, RZ, 0xc0, !PT ;  /* 0x0000080000007812 */ /* 0x000fce00078ec0ff */
.L_x_535:
[----:B------:R-:W0:Y:S01]  /*13ec0*/  S2R R12, SR_CgaCtaId ;  /* 0x00000000000c7919 */ /* 0x000e220000008800 */
[----:B------:R-:W-:-:S04]  /*13ed0*/  MOV R11, 0x400 ;  /* 0x00000400000b7802 */ /* 0x000fc80000000f00 */
[----:B0-----:R-:W-:Y:S02]  /*13ee0*/  LEA R20, R12, R11, 0x18 ;  /* 0x0000000b0c147211 */ /* 0x001fe400078ec0ff */
[----:B------:R-:W-:-:S03]  /*13ef0*/  SHF.L.U32 R11, R5, 0x1f, RZ ;  /* 0x0000001f050b7819 */ /* 0x000fc600000006ff */
[----:B------:R-:W-:-:S07]  /*13f00*/  IMAD R12, R7, 0x8, R20 ;  /* 0x00000008070c7824 */ /* 0x000fce00078e0214 */
.L_x_532:
[----:B0-----:R0:W1:Y:S02]  /*13f10*/  SYNCS.PHASECHK.TRANS64.TRYWAIT P2, [R12+URZ+0x36048], R11 ;  /* 0x0360480b0c0075a7 */ /* 0x001064000804017f */
[----:B-1----:R-:W-:Y:S05]  /*13f20*/  @!P2 NANOSLEEP.SYNCS 0x989680 ;  /* 0x009896800000a95d */ /* 0x002fea0003900000 */
[----:B------:R-:W1:Y:S02]  /*13f30*/  @!P2 SYNCS.PHASECHK.TRANS64 P2, [R12+URZ+0x36048], R11 ;  /* 0x0360480b0c00a5a7 */ /* 0x000e64000804007f */
[----:B-1----:R-:W-:Y:S05]  /*13f40*/  @!P2 BRA `(.L_x_532) ;  /* 0xfffffffc00f0a947 */ /* 0x002fea000383ffff */
[----:B0-----:R-:W0:Y:S02]  /*13f50*/  @!P1 LDC R11, c[0x0][0x580] ;  /* 0x00016000ff0b9b82 */ /* 0x001e240000000800 */
[----:B0-----:R0:W-:Y:S02]  /*13f60*/  @!P1 SYNCS.ARRIVE.TRANS64 RZ, [R12+URZ+0x36000], R11 ;  /* 0x0360000b0cff99a7 */ /* 0x0011e4000800003f */
[----:B0-----:R-:W-:-:S04]  /*13f70*/  PRMT R11, R3, 0x9910, RZ ;  /* 0x00009910030b7816 */ /* 0x001fc800000000ff */
[----:B------:R-:W-:-:S13]  /*13f80*/  ISETP.NE.AND P2, PT, R11, 0x2, PT ;  /* 0x000000020b00780c */ /* 0x000fda0003f45270 */
[----:B------:R-:W-:Y:S05]  /*13f90*/  @P2 BRA `(.L_x_533) ;  /* 0x0000000000042947 */ /* 0x000fea0003800000 */
[----:B------:R-:W-:Y:S01]  /*13fa0*/  BPT.TRAP 0x1 ;  /* 0x000000040000795c */ /* 0x000fe20000300000 */
.L_x_533:
[----:B------:R-:W-:Y:S05]  /*13fb0*/  @P0 BRA `(.L_x_534) ;  /* 0x0000000000040947 */ /* 0x000fea0003800000 */
[----:B------:R-:W-:Y:S01]  /*13fc0*/  BPT.TRAP 0x1 ;  /* 0x000000040000795c */ /* 0x000fe20000300000 */
.L_x_534:
[----:B------:R-:W0:Y:S01]  /*13fd0*/  LDC R14, c[0x0][0x380] ;  /* 0x0000e000ff0e7b82 */ /* 0x000e220000000800 */
[----:B------:R-:W-:Y:S01]  /*13fe0*/  R2UR UR7, R4 ;  /* 0x00000000040772ca */ /* 0x000fe200000e0000 */
[----:B------:R-:W-:Y:S01]  /*13ff0*/  ULDC UR13, c[0x0][0x38c] ;  /* 0x0000e300000d7ab9 */ /* 0x000fe20000000800 */
[----:B------:R-:W-:Y:S01]  /*14000*/  R2UR UR22, R20 ;  /* 0x00000000141672ca */ /* 0x000fe200000e0000 */
[----:B------:R-:W-:Y:S01]  /*14010*/  ULDC.64 UR8, c[0x0][0x3c8] ;  /* 0x0000f20000087ab9 */ /* 0x000fe20000000a00 */
[----:B------:R-:W-:Y:S01]  /*14020*/  UISETP.NE.AND UP0, UPT, UR13, 0x1, UPT ;  /* 0x000000010d00788c */ /* 0x000fe2000bf05270 */
[----:B------:R-:W-:Y:S01]  /*14030*/  R2UR UR17, R12 ;  /* 0x000000000c1172ca */ /* 0x000fe200000e0000 */
[C---:B------:R-:W-:Y:S01]  /*14040*/  VIADD R13, R10.reuse, 0x1 ;  /* 0x000000010a0d7836 */ /* 0x040fe20000000000 */
[----:B------:R-:W1:Y:S01]  /*14050*/  LDC.64 R16, c[0x0][0x3f8] ;  /* 0x0000fe00ff107b82 */ /* 0x000e620000000a00 */
[----:B------:R-:W-:Y:S01]  /*14060*/  ULDC UR25, c[0x0][0x398] ;  /* 0x0000e60000197ab9 */ /* 0x000fe20000000800 */
[----:B------:R-:W-:Y:S01]  /*14070*/  R2UR UR18, R10 ;  /* 0x000000000a1272ca */ /* 0x000fe200000e0000 */
[----:B------:R-:W-:Y:S01]  /*14080*/  ULDC.64 UR26, c[0x0][0x198] ;  /* 0x00006600001a7ab9 */ /* 0x000fe20000000a00 */
[----:B------:R-:W-:Y:S01]  /*14090*/  R2UR UR16, R7 ;  /* 0x00000000071072ca */ /* 0x000fe200000e0000 */
[----:B------:R-:W-:Y:S01]  /*140a0*/  UIADD3 UR24, UP1, UR26, 0xf0, URZ ;  /* 0x000000f01a187890 */ /* 0x000fe2000ff3e03f */
[----:B------:R-:W-:Y:S01]  /*140b0*/  VIADD R22, R22, 0xffffffff ;  /* 0xffffffff16167836 */ /* 0x000fe20000000000 */
[----:B------:R-:W-:Y:S01]  /*140c0*/  UIADD3 UR30, UP2, UR26, 0x270, URZ ;  /* 0x000002701a1e7890 */ /* 0x000fe2000ff5e03f */
[----:B------:R-:W1:Y:S01]  /*140d0*/  LDC.64 R18, c[0x0][0x3d0] ;  /* 0x0000f400ff127b82 */ /* 0x000e620000000a00 */
[----:B------:R-:W-:Y:S01]  /*140e0*/  @UP0 ULDC.64 UR14, c[0x0][0x390] ;  /* 0x0000e400000e0ab9 */ /* 0x000fe20000000a00 */
[----:B------:R-:W-:Y:S01]  /*140f0*/  ULDC UR12, c[0x0][0x3ec] ;  /* 0x0000fb00000c7ab9 */ /* 0x000fe20000000800 */
[----:B------:R-:W-:Y:S01]  /*14100*/  ULDC.64 UR20, c[0x0][0x3f0] ;  /* 0x0000fc0000147ab9 */ /* 0x000fe20000000a00 */
[----:B------:R-:W-:Y:S01]  /*14110*/  ISETP.GT.AND P6, PT, R22, 0x1, PT ;  /* 0x000000011600780c */ /* 0x000fe20003fc4270 */
[----:B------:R-:W-:-:S02]  /*14120*/  UIADD3 UR17, UR17, 0x36000, URZ ;  /* 0x0003600011117890 */ /* 0x000fc4000fffe03f */
[----:B------:R-:W-:Y:S01]  /*14130*/  USHF.L.U32 UR18, UR18, 0x5, URZ ;  /* 0x0000000512127899 */ /* 0x000fe2000800063f */
[----:B0-----:R-:W-:Y:S01]  /*14140*/  ISETP.NE.AND P2, PT, R14, 0x1, PT ;  /* 0x000000010e00780c */ /* 0x001fe20003f45270 */
[----:B------:R-:W0:Y:S01]  /*14150*/  LDC R15, c[0x0][0x400] ;  /* 0x00010000ff0f7b82 */ /* 0x000e220000000800 */
[----:B------:R-:W-:Y:S01]  /*14160*/  ULEA UR16, UR16, UR22, 0xe ;  /* 0x0000001610107291 */ /* 0x000fe2000f8e703f */
[----:B------:R-:W-:Y:S01]  /*14170*/  UMOV UR33, 0x30000 ;  /* 0x0003000000217882 */ /* 0x000fe20000000000 */
[----:B------:R-:W-:Y:S01]  /*14180*/  UMOV UR28, 0x0 ;  /* 0x00000000001c7882 */ /* 0x000fe20000000000 */
[----:B------:R-:W-:-:S08]  /*14190*/  UMOV UR29, 0x10000000 ;  /* 0x10000000001d7882 */ /* 0x000fd00000000000 */
[----:B------:R-:W-:Y:S01]  /*141a0*/  @P2 IMAD.U32 R11, RZ, RZ, UR7 ;  /* 0x00000007ff0b2e24 */ /* 0x000fe2000f8e00ff */
[----:B------:R-:W-:Y:S01]  /*141b0*/  R2UR UR7, R21 ;  /* 0x00000000150772ca */ /* 0x000fe200000e0000 */
[----:B-1----:R-:W-:-:S03]  /*141c0*/  IMAD R12, R8, R18, R17 ;  /* 0x00000012080c7224 */ /* 0x002fc600078e0211 */
[----:B------:R-:W-:Y:S01]  /*141d0*/  @P2 R2UR UR7, R11 ;  /* 0x000000000b0722ca */ /* 0x000fe200000e0000 */
[----:B------:R-:W-:Y:S01]  /*141e0*/  IMAD R11, R7, 0x1000, R0 ;  /* 0x00001000070b7824 */ /* 0x000fe200078e0200 */
[----:B------:R-:W-:Y:S01]  /*141f0*/  ISETP.NE.AND P2, PT, R13, UR4, PT ;  /* 0x000000040d007c0c */ /* 0x000fe2000bf45270 */
[----:B------:R-:W-:Y:S02]  /*14200*/  VIADD R7, R7, 0x1 ;  /* 0x0000000107077836 */ /* 0x000fe40000000000 */
[----:B------:R-:W-:Y:S02]  /*14210*/  IMAD R20, R11, 0x2, R20 ;  /* 0x000000020b147824 */ /* 0x000fe400078e0214 */
[----:B------:R-:W-:Y:S01]  /*14220*/  IMAD R11, R9, UR9, R16 ;  /* 0x00000009090b7c24 */ /* 0x000fe2000f8e0210 */
[----:B------:R-:W-:Y:S01]  /*14230*/  ISETP.NE.AND P5, PT, R7, 0x9, PT ;  /* 0x000000090700780c */ /* 0x000fe20003fa5270 */
[----:B------:R-:W1:Y:S01]  /*14240*/  LDC.64 R16, c[0x0][0x3e0] ;  /* 0x0000f800ff107b82 */ /* 0x000e620000000a00 */
[----:B0-----:R-:W-:Y:S01]  /*14250*/  IMAD R10, R6, R19, R15 ;  /* 0x00000013060a7224 */ /* 0x001fe200078e020f */
[----:B------:R-:W-:Y:S01]  /*14260*/  R2UR UR26, R20 ;  /* 0x00000000141a72ca */ /* 0x000fe200000e0000 */
[----:B------:R-:W-:Y:S01]  /*14270*/  VIADD R15, R9, 0x1 ;  /* 0x00000001090f7836 */ /* 0x000fe20000000000 */
[----:B------:R-:W-:Y:S01]  /*14280*/  UIMAD.WIDE.U32 UR10, UR7, UR14, URZ ;  /* 0x0000000e070a72a5 */ /* 0x000fe2000f8e003f */
[----:B------:R-:W-:Y:S01]  /*14290*/  IMAD.U32 R11, R12, 0x20, R11 ;  /* 0x000000200c0b7824 */ /* 0x000fe200078e000b */
[----:B------:R-:W-:Y:S01]  /*142a0*/  UMOV UR23, UR7 ;  /* 0x0000000700177c82 */ /* 0x000fe20008000000 */
[----:B------:R-:W-:Y:S01]  /*142b0*/  UIADD3 UR9, -UR7, URZ, URZ ;  /* 0x0000003f07097290 */ /* 0x000fe2000fffe13f */
[----:B------:R-:W-:Y:S01]  /*142c0*/  @P2 IMAD.MOV R15, RZ, RZ, R9 ;  /* 0x000000ffff0f2224 */ /* 0x000fe200078e0209 */
[----:B------:R-:W-:Y:S01]  /*142d0*/  @UP0 USHF.R.U32.HI UR23, URZ, UR15, UR11 ;  /* 0x0000000f3f170299 */ /* 0x000fe2000801160b */
[----:B------:R-:W-:Y:S01]  /*142e0*/  LEA R10, R10, R11, 0xa ;  /* 0x0000000b0a0a7211 */ /* 0x000fe200078e50ff */
[----:B------:R-:W-:Y:S01]  /*142f0*/  UISETP.NE.AND UP0, UPT, UR25, 0x1, UPT ;  /* 0x000000011900788c */ /* 0x000fe2000bf05270 */
[----:B------:R-:W-:Y:S01]  /*14300*/  VIADD R12, R8, 0x1 ;  /* 0x00000001080c7836 */ /* 0x000fe20000000000 */
[----:B------:R-:W-:Y:S01]  /*14310*/  ULDC.64 UR14, c[0x0][0x3c0] ;  /* 0x0000f000000e7ab9 */ /* 0x000fe20000000a00 */
[----:B------:R-:W-:Y:S01]  /*14320*/  IMAD R14, R14, UR9, R21 ;  /* 0x000000090e0e7c24 */ /* 0x000fe2000f8e0215 */
[----:B------:R-:W-:Y:S01]  /*14330*/  R2UR UR32, R10 ;  /* 0x000000000a2072ca */ /* 0x000fe200000e0000 */
[----:B------:R-:W-:Y:S01]  /*14340*/  UMOV UR22, UR23 ;  /* 0x0000001700167c82 */ /* 0x000fe20008000000 */
[----:B------:R-:W-:Y:S01]  /*14350*/  UIADD3 UR9, -UR23, URZ, URZ ;  /* 0x0000003f17097290 */ /* 0x000fe2000fffe13f */
[----:B------:R-:W-:Y:S01]  /*14360*/  VIADD R11, R6, 0x1 ;  /* 0x00000001060b7836 */ /* 0x000fe20000000000 */
[----:B------:R-:W-:-:S02]  /*14370*/  R2UR UR19, R14 ;  /* 0x000000000e1372ca */ /* 0x000fc400000e0000 */
[----:B------:R-:W-:Y:S01]  /*14380*/  UIMAD UR9, UR13, UR9, UR7 ;  /* 0x000000090d0972a4 */ /* 0x000fe2000f8e0207 */
[----:B------:R-:W-:Y:S01]  /*14390*/  R2UR UR13, R8 ;  /* 0x00000000080d72ca */ /* 0x000fe200000e0000 */
[----:B------:R-:W-:Y:S01]  /*143a0*/  @UP0 ULDC UR10, c[0x0][0x39c] ;  /* 0x0000e700000a0ab9 */ /* 0x000fe20000000800 */
[----:B-1----:R-:W-:Y:S01]  /*143b0*/  ISETP.NE.AND P3, PT, R15, R16, PT ;  /* 0x000000100f00720c */ /* 0x002fe20003f65270 */
[----:B------:R-:W-:Y:S01]  /*143c0*/  UIMAD.WIDE.U32 UR10, UR23, UR10, URZ ;  /* 0x0000000a170a72a5 */ /* 0x000fe2000f8e003f */
[----:B------:R-:W-:Y:S01]  /*143d0*/  SEL R10, R13, RZ, P2 ;  /* 0x000000ff0d0a7207 */ /* 0x000fe20001000000 */
[----:B------:R-:W-:Y:S01]  /*143e0*/  @UP0 ULDC UR31, c[0x0][0x3a0] ;  /* 0x0000e800001f0ab9 */ /* 0x000fe20000000800 */
[----:B------:R-:W-:Y:S01]  /*143f0*/  UIMAD UR20, UR9, UR15, UR20 ;  /* 0x0000000f091472a4 */ /* 0x000fe2000f8e0214 */
[----:B------:R-:W-:Y:S01]  /*14400*/  SEL R7, R7, RZ, P5 ;  /* 0x000000ff07077207 */ /* 0x000fe20002800000 */
[----:B------:R-:W-:Y:S02]  /*14410*/  @UP0 USHF.R.U32.HI UR22, URZ, UR31, UR11 ;  /* 0x0000001f3f160299 */ /* 0x000fe4000801160b */
[----:B------:R-:W-:Y:S01]  /*14420*/  UIMAD UR19, UR19, UR14, UR12 ;  /* 0x0000000e131372a4 */ /* 0x000fe2000f8e020c */
[----:B------:R-:W-:Y:S01]  /*14430*/  R2UR UR12, R9 ;  /* 0x00000000090c72ca */ /* 0x000fe200000e0000 */
[----:B------:R-:W-:Y:S01]  /*14440*/  UIADD3 UR10, -UR22, URZ, URZ ;  /* 0x0000003f160a7290 */ /* 0x000fe2000fffe13f */
[----:B------:R-:W-:Y:S01]  /*14450*/  R2UR UR11, R2 ;  /* 0x00000000020b72ca */ /* 0x000fe200000e0000 */
[----:B------:R-:W-:Y:S01]  /*14460*/  UIADD3.X UR31, URZ, UR27, URZ, UP2, !UPT ;  /* 0x0000001b3f1f7290 */ /* 0x000fe200097fe43f */
[----:B------:R-:W-:Y:S01]  /*14470*/  @P3 IMAD.MOV R12, RZ, RZ, R8 ;  /* 0x000000ffff0c3224 */ /* 0x000fe200078e0208 */
[----:B------:R-:W-:Y:S01]  /*14480*/  UIMAD UR7, UR25, UR10, UR23 ;  /* 0x0000000a190772a4 */ /* 0x000fe2000f8e0217 */
[----:B------:R-:W-:Y:S01]  /*14490*/  R2UR UR14, R6 ;  /* 0x00000000060e72ca */ /* 0x000fe200000e0000 */
[----:B------:R-:W-:Y:S01]  /*144a0*/  UIADD3.X UR25, URZ, UR27, URZ, UP1, !UPT ;  /* 0x0000001b3f197290 */ /* 0x000fe20008ffe43f */
[----:B------:R-:W-:Y:S01]  /*144b0*/  SEL R8, RZ, 0x1, P5 ;  /* 0x00000001ff087807 */ /* 0x000fe20002800000 */
[----:B------:R-:W-:Y:S01]  /*144c0*/  UIMAD UR21, UR7, UR8, UR21 ;  /* 0x00000008071572a4 */ /* 0x000fe2000f8e0215 */
[C---:B------:R-:W-:Y:S01]  /*144d0*/  ISETP.NE.AND P4, PT, R12.reuse, R17, PT ;  /* 0x000000110c00720c */ /* 0x040fe20003f85270 */
[----:B------:R-:W-:Y:S01]  /*144e0*/  UPRMT UR7, UR32, 0x5410, URZ ;  /* 0x0000541020077896 */ /* 0x000fe2000800003f */
[----:B------:R-:W-:Y:S01]  /*144f0*/  LOP3.LUT R5, R5, R8, RZ, 0x3c, !PT ;  /* 0x0000000805057212 */ /* 0x000fe200078e3cff */
[----:B------:R-:W-:Y:S01]  /*14500*/  UIADD3 UR8, UR26, 0x24000, URZ ;  /* 0x000240001a087890 */ /* 0x000fe2000fffe03f */
[----:B------:R-:W-:Y:S01]  /*14510*/  SEL R9, R15, RZ, P3 ;  /* 0x000000ff0f097207 */ /* 0x000fe20001800000 */
[----:B------:R-:W-:Y:S01]  /*14520*/  UMOV UR9, UR17 ;  /* 0x0000001100097c82 */ /* 0x000fe20008000000 */
[----:B------:R-:W-:Y:S01]  /*14530*/  UMOV UR10, UR18 ;  /* 0x00000012000a7c82 */ /* 0x000fe20008000000 */
[----:B------:R-:W-:-:S03]  /*14540*/  SEL R8, R12, RZ, P4 ;  /* 0x000000ff0c087207 */ /* 0x000fc60002000000 */
[----:B------:R0:W-:Y:S03]  /*14550*/  UTMALDG.5D.IM2COL [UR16], [UR24], UR7 ;  /* 0x00000010180073b4 */ /* 0x0001e60008060007 */
[----:B------:R-:W-:-:S04]  /*14560*/  @P4 IMAD.MOV R11, RZ, RZ, R6 ;  /* 0x000000ffff0b4224 */ /* 0x000fc800078e0206 */
[----:B------:R-:W-:Y:S01]  /*14570*/  IMAD.MOV.U32 R6, RZ, RZ, R11 ;  /* 0x000000ffff067224 */ /* 0x000fe200078e000b */
[----:B------:R0:W-:Y:S02]  /*14580*/  UTMALDG.5D.MULTICAST [UR8], [UR30], UR33, desc[UR28] ;  /* 0x00001c081e0073b4 */ /* 0x0001e40008021821 */
[----:B0-----:R-:W-:Y:S05]  /*14590*/  @P6 BRA `(.L_x_535) ;  /* 0xfffffff800486947 */ /* 0x001fea000383ffff */
.L_x_531:
[----:B------:R-:W-:Y:S01]  /*145a0*/  UISETP.GE.U32.AND UP1, UPT, UR5, 0x9, UPT ;  /* 0x000000090500788c */ /* 0x000fe2000bf26070 */
[----:B------:R-:W-:-:S05]  /*145b0*/  IMAD.MOV.U32 R0, RZ, RZ, 0x1 ;  /* 0x00000001ff007424 */ /* 0x000fca00078e00ff */
[----:B------:R-:W-:-:S05]  /*145c0*/  PLOP3.LUT P0, PT, PT, PT, UP1, 0x80, 0x0 ;  /* 0x000000000000781c */ /* 0x000fca0003f0f018 */
[----:B------:R-:W-:-:S04]  /*145d0*/  @UP1 UIMAD.WIDE.U32 UR8, UR5, 0x38e38e39, URZ ;  /* 0x38e38e39050818a5 */ /* 0x000fc8000f8e003f */
[----:B------:R-:W-:-:S04]  /*145e0*/  @UP1 USHF.R.U32.HI UR7, URZ, 0x1, UR9 ;  /* 0x000000013f071899 */ /* 0x000fc80008011609 */
[----:B------:R-:W-:-:S04]  /*145f0*/  @UP1 ULOP3.LUT UR7, UR7, 0x1, URZ, 0xc0, !UPT ;  /* 0x0000000107071892 */ /* 0x000fc8000f8ec03f */
[----:B------:R-:W-:-:S04]  /*14600*/  @UP1 UISETP.NE.U32.AND UP0, UPT, UR7, 0x1, UPT ;  /* 0x000000010700188c */ /* 0x000fc8000bf05070 */
[----:B------:R-:W-:-:S04]  /*14610*/  @UP1 UISETP.NE.U32.AND.EX UP0, UPT, URZ, URZ, UPT, UP0 ;  /* 0x0000003f3f00128c */ /* 0x000fc8000bf05100 */
[----:B------:R-:W-:-:S06]  /*14620*/  @UP1 USEL UR7, URZ, 0x1, !UP0 ;  /* 0x000000013f071887 */ /* 0x000fcc000c000000 */
[----:B------:R-:W-:Y:S01]  /*14630*/  @P0 IMAD.U32 R0, RZ, RZ, UR7 ;  /* 0x00000007ff000e24 */ /* 0x000fe2000f8e00ff */
[----:B------:R-:W-:Y:S05]  /*14640*/  WARPSYNC.ALL ;  /* 0x0000000000007948 */ /* 0x000fea0003800000 */
[----:B------:R-:W-:-:S13]  /*14650*/  ELECT P0, URZ, PT ;  /* 0x00000000003f782f */ /* 0x000fda0003800000 */
[----:B------:R-:W-:Y:S05]  /*14660*/  @!P0 EXIT ;  /* 0x000000000000894d */ /* 0x000fea0003800000 */
[----:B------:R-:W-:-:S04]  /*14670*/  ULOP3.LUT UR6, UR6, 0x2, URZ, 0xfc, !UPT ;  /* 0x0000000206067892 */ /* 0x000fc8000f8efc3f */
[----:B------:R-:W-:-:S06]  /*14680*/  UISETP.NE.AND UP0, UPT, UR6, 0x3, UPT ;  /* 0x000000030600788c */ /* 0x000fcc000bf05270 */
[----:B------:R-:W-:-:S13]  /*14690*/  PLOP3.LUT P0, PT, PT, PT, UP0, 0x80, 0x0 ;  /* 0x000000000000781c */ /* 0x000fda0003f0f008 */
[----:B------:R-:W-:Y:S05]  /*146a0*/  @!P0 BRA `(.L_x_536) ;  /* 0x0000000000048947 */ /* 0x000fea0003800000 */
[----:B------:R-:W-:Y:S01]  /*146b0*/  BPT.TRAP 0x1 ;  /* 0x000000040000795c */ /* 0x000fe20000300000 */
.L_x_536:
[----:B------:R-:W0:Y:S01]  /*146c0*/  S2UR UR8, SR_CgaCtaId ;  /* 0x00000000000879c3 */ /* 0x000e220000008800 */
[----:B------:R-:W-:Y:S01]  /*146d0*/  UIMAD.WIDE.U32 UR6, UR5, 0x38e38e39, URZ ;  /* 0x38e38e39050678a5 */ /* 0x000fe2000f8e003f */
[----:B------:R-:W-:Y:S01]  /*146e0*/  SHF.L.U32 R2, R0, 0x1f, RZ ;  /* 0x0000001f00027819 */ /* 0x000fe200000006ff */
[----:B------:R-:W-:Y:S02]  /*146f0*/  UMOV UR4, 0x400 ;  /* 0x0000040000047882 */ /* 0x000fe40000000000 */
[----:B------:R-:W-:-:S04]  /*14700*/  USHF.R.U32.HI UR6, URZ, 0x1, UR7 ;  /* 0x000000013f067899 */ /* 0x000fc80008011607 */
[----:B------:R-:W-:Y:S02]  /*14710*/  UIMAD UR5, UR6, -0x9, UR5 ;  /* 0xfffffff7060578a4 */ /* 0x000fe4000f8e0205 */
[----:B0-----:R-:W-:-:S04]  /*14720*/  ULEA UR4, UR8, UR4, 0x18 ;  /* 0x0000000408047291 */ /* 0x001fc8000f8ec03f */
[----:B------:R-:W-:-:S04]  /*14730*/  UIADD3 UR4, UR4, 0x36048, URZ ;  /* 0x0003604804047890 */ /* 0x000fc8000fffe03f */
[----:B------:R-:W-:-:S12]  /*14740*/  ULEA UR6, UR5, UR4, 0x3 ;  /* 0x0000000405067291 */ /* 0x000fd8000f8e183f */
.L_x_537:
[----:B0-----:R-:W-:-:S04]  /*14750*/  MOV R3, UR6 ;  /* 0x0000000600037c02 */ /* 0x001fc80008000f00 */
[----:B------:R0:W1:Y:S03]  /*14760*/  SYNCS.PHASECHK.TRANS64.TRYWAIT P0, [R3+URZ], R2 ;  /* 0x00000002030075a7 */ /* 0x000066000800017f */
[----:B-1----:R-:W-:Y:S05]  /*14770*/  @!P0 NANOSLEEP.SYNCS 0x989680 ;  /* 0x009896800000895d */ /* 0x002fea0003900000 */
[----:B------:R-:W1:Y:S02]  /*14780*/  @!P0 SYNCS.PHASECHK.TRANS64 P0, [R3+URZ], R2 ;  /* 0x00000002030085a7 */ /* 0x000e64000800007f */
[----:B-1----:R-:W-:Y:S05]  /*14790*/  @!P0 BRA `(.L_x_537) ;  /* 0xfffffffc00ec8947 */ /* 0x002fea000383ffff */
[----:B------:R-:W-:-:S04]  /*147a0*/  UIADD3 UR5, UR5, 0x1, URZ ;  /* 0x0000000105057890 */ /* 0x000fc8000fffe03f */
[----:B------:R-:W-:-:S04]  /*147b0*/  UISETP.NE.AND UP0, UPT, UR5, 0x9, UPT ;  /* 0x000000090500788c */ /* 0x000fc8000bf05270 */
[----:B------:R-:W-:Y:S02]  /*147c0*/  USEL UR6, URZ, 0x1, UP0 ;  /* 0x000000013f067887 */ /* 0x000fe40008000000 */
[----:B------:R-:W-:-:S04]  /*147d0*/  USEL UR5, UR5, URZ, UP0 ;  /* 0x0000003f05057287 */ /* 0x000fc80008000000 */
[----:B0-----:R-:W-:Y:S01]  /*147e0*/  LOP3.LUT R2, R0, UR6, RZ, 0x3c, !PT ;  /* 0x0000000600027c12 */ /* 0x001fe2000f8e3cff */
[----:B------:R-:W-:-:S03]  /*147f0*/  ULEA UR7, UR5, UR4, 0x3 ;  /* 0x0000000405077291 */ /* 0x000fc6000f8e183f */
[----:B------:R-:W-:-:S09]  /*14800*/  SHF.L.U32 R0, R2, 0x1f, RZ ;  /* 0x0000001f02007819 */ /* 0x000fd200000006ff */
.L_x_538:
[----:B0-----:R-:W-:-:S04]  /*14810*/  IMAD.U32 R3, RZ, RZ, UR7 ;  /* 0x00000007ff037e24 */ /* 0x001fc8000f8e00ff */
        /* <DEDUP_REMOVED lines=8> */
[----:B------:R-:W-:Y:S01]  /*148a0*/  LOP3.LUT R2, R2, UR6, RZ, 0x3c, !PT ;  /* 0x0000000602027c12 */ /* 0x000fe2000f8e3cff */
[----:B------:R-:W-:-:S03]  /*148b0*/  ULEA UR7, UR5, UR4, 0x3 ;  /* 0x0000000405077291 */ /* 0x000fc6000f8e183f */
[----:B0-----:R-:W-:-:S09]  /*148c0*/  SHF.L.U32 R0, R2, 0x1f, RZ ;  /* 0x0000001f02007819 */ /* 0x001fd200000006ff */
.L_x_539:
        /* <DEDUP_REMOVED lines=12> */
.L_x_540:
        /* <DEDUP_REMOVED lines=12> */
.L_x_541:
        /* <DEDUP_REMOVED lines=12> */
.L_x_542:
        /* <DEDUP_REMOVED lines=12> */
.L_x_543:
        /* <DEDUP_REMOVED lines=12> */
.L_x_544:
        /* <DEDUP_REMOVED lines=12> */
.L_x_545:
[----:B0-----:R-:W-:-:S04]  /*14d50*/  IMAD.U32 R3, RZ, RZ, UR5 ;  /* 0x00000005ff037e24 */ /* 0x001fc8000f8e00ff */
[----:B------:R0:W1:Y:S03]  /*14d60*/  SYNCS.PHASECHK.TRANS64.TRYWAIT P0, [R3+URZ], R0 ;  /* 0x00000000030075a7 */ /* 0x000066000800017f */
[----:B-1----:R-:W-:Y:S05]  /*14d70*/  @!P0 NANOSLEEP.SYNCS 0x989680 ;  /* 0x009896800000895d */ /* 0x002fea0003900000 */
[----:B------:R-:W1:Y:S02]  /*14d80*/  @!P0 SYNCS.PHASECHK.TRANS64 P0, [R3+URZ], R0 ;  /* 0x00000000030085a7 */ /* 0x000e64000800007f */
[----:B-1----:R-:W-:Y:S05]  /*14d90*/  @P0 EXIT ;  /* 0x000000000000094d */ /* 0x002fea0003800000 */
[----:B------:R-:W-:Y:S05]  /*14da0*/  BRA `(.L_x_545) ;  /* 0xfffffffc00e87947 */ /* 0x000fea000383ffff */
.L_x_546:
[----:B------:R-:W-:-:S00]  /*14db0*/  BRA `(.L_x_546) ;  /* 0xfffffffc00fc7947 */ /* 0x000fc0000383ffff */
[----:B------:R-:W-:-:S00]  /*14dc0*/  NOP ;  /* 0x0000000000007918 */ /* 0x000fc00000000000 */
        /* <DEDUP_REMOVED lines=11> */
.L_x_547:


//--------------------- .nv.shared._ZN7cutlass13device_kernelINS_4conv6kernel13ConvUniversalINS1_16ConvProblemShapeILNS1_8OperatorE0ELi3EEENS1_10collective14CollectiveConvINS1_46MainloopSm90TmaGmmaWarpSpecializedImplicitGemmILS5_0ELi9ELi3EN4cute5tupleIJNSA_1CILi2EEENSC_ILi1EEESE_EEENS1_36KernelImplicitTmaWarpSpecializedSm90ELi1EEENSB_IJNSC_ILi256EEENSC_ILi128EEENSB_IJNSC_ILi32EEEEEEEEENS_6half_tESN_NSA_8TiledMMAINSA_8MMA_AtomIJNSA_4SM904GMMA26MMA_64x128x16_F32F16F16_SSILNSR_5MajorE0ELST_0ELNSR_7ScaleInE1ELSU_1EEEEEENSA_6LayoutINSB_IJSE_SE_SE_EEENSB_IJNSC_ILi0EEESZ_SZ_EEEEENSB_IJNSA_10UnderscoreES12_S12_EEEEENS7_6detail26Sm90ImplicitGemmTileTraitsINSA_20SM90_TMA_LOAD_IM2COLENSA_14ComposedLayoutINSA_7SwizzleILi2ELi4ELi3EEENSA_18smem_ptr_flag_bitsILi16EEENSX_INSB_IJNSB_IJNSC_ILi8EEESK_EEENSB_IJSK_SE_EEENSB_IJSE_NSC_ILi9EEEEEEEEENSB_IJNSB_IJSK_SI_EEENSB_IJSE_SZ_EEENSB_IJSZ_NSC_ILi8192EEEEEEEEEEEEEvEENS16_INSA_23SM90_TMA_LOAD_MULTICASTENS18_IS1A_S1C_NSX_INSB_IJNSB_IJS1D_NSC_ILi16EEEEEES1F_S1H_EEENSB_IJS1J_S1K_NSB_IJSZ_NSC_ILi4096EEEEEEEEEEEEEvEEEENS_8epilogue10collective6detail29Sm90TmaWarpSpecializedAdapterINS23_15DefaultEpilogueISN_NSB_IJNSB_IJllllEEESE_SZ_EEES28_NS22_6thread17LinearCombinationISN_Li1EffLNS29_9ScaleType4KindE0ELNS_15FloatRoundStyleE2ESN_EENS_4gemm15EpilogueDefaultEEEEEvvEEEEvNT_6ParamsE --------------------------
	.section	.nv.shared._ZN7cutlass13device_kernelINS_4conv6kernel13ConvUniversalINS1_16ConvProblemShapeILNS1_8OperatorE0ELi3EEENS1_10collective14CollectiveConvINS1_46MainloopSm90TmaGmmaWarpSpecializedImplicitGemmILS5_0ELi9ELi3EN4cute5tupleIJNSA_1CILi2EEENSC_ILi1EEESE_EEENS1_36KernelImplicitTmaWarpSpecializedSm90ELi1EEENSB_IJNSC_ILi256EEENSC_ILi128EEENSB_IJNSC_ILi32EEEEEEEEENS_6half_tESN_NSA_8TiledMMAINSA_8MMA_AtomIJNSA_4SM904GMMA26MMA_64x128x16_F32F16F16_SSILNSR_5MajorE0ELST_0ELNSR_7ScaleInE1ELSU_1EEEEEENSA_6LayoutINSB_IJSE_SE_SE_EEENSB_IJNSC_ILi0EEESZ_SZ_EEEEENSB_IJNSA_10UnderscoreES12_S12_EEEEENS7_6detail26Sm90ImplicitGemmTileTraitsINSA_20SM90_TMA_LOAD_IM2COLENSA_14ComposedLayoutINSA_7SwizzleILi2ELi4ELi3EEENSA_18smem_ptr_flag_bitsILi16EEENSX_INSB_IJNSB_IJNSC_ILi8EEESK_EEENSB_IJSK_SE_EEENSB_IJSE_NSC_ILi9EEEEEEEEENSB_IJNSB_IJSK_SI_EEENSB_IJSE_SZ_EEENSB_IJSZ_NSC_ILi8192EEEEEEEEEEEEEvEENS16_INSA_23SM90_TMA_LOAD_MULTICASTENS18_IS1A_S1C_NSX_INSB_IJNSB_IJS1D_NSC_ILi16EEEEEES1F_S1H_EEENSB_IJS1J_S1K_NSB_IJSZ_NSC_ILi4096EEEEEEEEEEEEEvEEEENS_8epilogue10collective6detail29Sm90TmaWarpSpecializedAdapterINS23_15DefaultEpilogueISN_NSB_IJNSB_IJllllEEESE_SZ_EEES28_NS22_6thread17LinearCombinationISN_Li1EffLNS29_9ScaleType4KindE0ELNS_15FloatRoundStyleE2ESN_EENS_4gemm15EpilogueDefaultEEEEEvvEEEEvNT_6ParamsE,"aw",@nobits
	.sectionflags	@""
	.align	16
	.zero		1024


//--------------------- .nv.shared.reserved.0     --------------------------
	.section	.nv.shared.reserved.0,"aw",@nobits
	.weak		__nv_reservedSMEM_offset_0_alias
	.size		__nv_reservedSMEM_offset_0_alias, 0, 0
	.other		__nv_reservedSMEM_offset_0_alias,@"STO_CUDA_RESERVED_SHARED STV_DEFAULT"
__nv_reservedSMEM_offset_0_alias:
	.zero		0


//--------------------- .nv.global                --------------------------
	.section	.nv.global,"aw",@nobits
.nv.global:
	.type		_ZN39_INTERNAL_28e2ad7e_4_k_cu_18c1d646_35714cute1_E,@object
	.size		_ZN39_INTERNAL_28e2ad7e_4_k_cu_18c1d646_35714cute1_E,(_ZN39_INTERNAL_28e2ad7e_4_k_cu_18c1d646_35714cuda3std3__45__cpo6cbeginE - _ZN39_INTERNAL_28e2ad7e_4_k_cu_18c1d646_35714cute1_E)
_ZN39_INTERNAL_28e2ad7e_4_k_cu_18c1d646_35714cute1_E:
	.zero		1
	.type		_ZN39_INTERNAL_28e2ad7e_4_k_cu_18c1d646_35714cuda3std3__45__cpo6cbeginE,@object
	.size		_ZN39_INTERNAL_28e2ad7e_4_k_cu_18c1d646_35714cuda3std3__45__cpo6cbeginE,(_ZN39_INTERNAL_28e2ad7e_4_k_cu_18c1d646_35714cuda3std3__48in_placeE - _ZN39_INTERNAL_28e2ad7e_4_k_cu_18c1d646_35714cuda3std3__45__cpo6cbeginE)
_ZN39_INTERNAL_28e2ad7e_4_k_cu_18c1d646_35714cuda3std3__45__cpo6cbeginE:
	.zero		1
	.type		_ZN39_INTERNAL_28e2ad7e_4_k_cu_18c1d646_35714cuda3std3__48in_placeE,@object
	.size		_ZN39_INTERNAL_28e2ad7e_4_k_cu_18c1d646_35714cuda3std3__48in_placeE,(_ZN39_INTERNAL_28e2ad7e_4_k_cu_18c1d646_35714cuda3std6ranges3__45__cpo9iter_moveE - _ZN39_INTERNAL_28e2ad7e_4_k_cu_18c1d646_35714cuda3std3__48in_placeE)
_ZN39_INTERNAL_28e2ad7e_4_k_cu_18c1d646_35714cuda3std3__48in_placeE:
	.zero		1
	.type		_ZN39_INTERNAL_28e2ad7e_4_k_cu_18c1d646_35714cuda3std6ranges3__45__cpo9iter_moveE,@object
	.size		_ZN39_INTERNAL_28e2ad7e_4_k_cu_18c1d646_35714cuda3std6ranges3__45__cpo9iter_moveE,(_ZN39_INTERNAL_28e2ad7e_4_k_cu_18c1d646_35714cuda3std3__45__cpo5beginE - _ZN39_INTERNAL_28e2ad7e_4_k_cu_18c1d646_35714cuda3std6ranges3__45__cpo9iter_moveE)
_ZN39_INTERNAL_28e2ad7e_4_k_cu_18c1d646_35714cuda3std6ranges3__45__cpo9iter_moveE:
	.zero		1
	.type		_ZN39_INTERNAL_28e2ad7e_4_k_cu_18c1d646_35714cuda3std3__45__cpo5beginE,@object
	.size		_ZN39_INTERNAL_28e2ad7e_4_k_cu_18c1d646_35714cuda3std3__45__cpo5beginE,(_ZN39_INTERNAL_28e2ad7e_4_k_cu_18c1d646_35714cuda3std3__441_GLOBAL__N__28e2ad7e_4_k_cu_18c1d646_35716ignoreE - _ZN39_INTERNAL_28e2ad7e_4_k_cu_18c1d646_35714cuda3std3__45__cpo5beginE)
_ZN39_INTERNAL_28e2ad7e_4_k_cu_18c1d646_35714cuda3std3__45__cpo5beginE:
	.zero		1
	.type		_ZN39_INTERNAL_28e2ad7e_4_k_cu_18c1d646_35714cuda3std3__441_GLOBAL__N__28e2ad7e_4_k_cu_18c1d646_35716ignoreE,@object
	.size		_ZN39_INTERNAL_28e2ad7e_4_k_cu_18c1d646_35714cuda3std3__441_GLOBAL__N__28e2ad7e_4_k_cu_18c1d646_35716ignoreE,(_ZN39_INTERNAL_28e2ad7e_4_k_cu_18c1d646_35714cute7productE - _ZN39_INTERNAL_28e2ad7e_4_k_cu_18c1d646_35714cuda3std3__441_GLOBAL__N__28e2ad7e_4_k_cu_18c1d646_35716ignoreE)
_ZN39_INTERNAL_28e2ad7e_4_k_cu_18c1d646_35714cuda3std3__441_GLOBAL__N__28e2ad7e_4_k_cu_18c1d646_35716ignoreE:
	.zero		1
	.type		_ZN39_INTERNAL_28e2ad7e_4_k_cu_18c1d646_35714cute7productE,@object
	.size		_ZN39_INTERNAL_28e2ad7e_4_k_cu_18c1d646_35714cute7productE,(_ZN39_INTERNAL_28e2ad7e_4_k_cu_18c1d646_35714cuda3std3__45__cpo3endE - _ZN39_INTERNAL_28e2ad7e_4_k_cu_18c1d646_35714cute7productE)
_ZN39_INTERNAL_28e2ad7e_4_k_cu_18c1d646_35714cute7productE:
	.zero		1
	.type		_ZN39_INTERNAL_28e2ad7e_4_k_cu_18c1d646_35714cuda3std3__45__cpo3endE,@object
	.size		_ZN39_INTERNAL_28e2ad7e_4_k_cu_18c1d646_35714cuda3std3__45__cpo3endE,(_ZN39_INTERNAL_28e2ad7e_4_k_cu_18c1d646_35714cuda3std3__419piecewise_constructE - _ZN39_INTERNAL_28e2ad7e_4_k_cu_18c1d646_35714cuda3std3__45__cpo3endE)
_ZN39_INTERNAL_28e2ad7e_4_k_cu_18c1d646_35714cuda3std3__45__cpo3endE:
	.zero		1
	.type		_ZN39_INTERNAL_28e2ad7e_4_k_cu_18c1d646_35714cuda3std3__419piecewise_constructE,@object
	.size		_ZN39_INTERNAL_28e2ad7e_4_k_cu_18c1d646_35714cuda3std3__419piecewise_constructE,(_ZN39_INTERNAL_28e2ad7e_4_k_cu_18c1d646_35714cuda3std3__45__cpo4cendE - _ZN39_INTERNAL_28e2ad7e_4_k_cu_18c1d646_35714cuda3std3__419piecewise_constructE)
_ZN39_INTERNAL_28e2ad7e_4_k_cu_18c1d646_35714cuda3std3__419piecewise_constructE:
	.zero		1
	.type		_ZN39_INTERNAL_28e2ad7e_4_k_cu_18c1d646_35714cuda3std3__45__cpo4cendE,@object
	.size		_ZN39_INTERNAL_28e2ad7e_4_k_cu_18c1d646_35714cuda3std3__45__cpo4cendE,(_ZN39_INTERNAL_28e2ad7e_4_k_cu_18c1d646_35714cuda3std6ranges3__45__cpo4swapE - _ZN39_INTERNAL_28e2ad7e_4_k_cu_18c1d646_35714cuda3std3__45__cpo4cendE)
_ZN39_INTERNAL_28e2ad7e_4_k_cu_18c1d646_35714cuda3std3__45__cpo4cendE:
	.zero		1
	.type		_ZN39_INTERNAL_28e2ad7e_4_k_cu_18c1d646_35714cuda3std6ranges3__45__cpo4swapE,@object
	.size		_ZN39_INTERNAL_28e2ad7e_4_k_cu_18c1d646_35714cuda3std6ranges3__45__cpo4swapE,(.L_7 - _ZN39_INTERNAL_28e2ad7e_4_k_cu_18c1d646_35714cuda3std6ranges3__45__cpo4swapE)
_ZN39_INTERNAL_28e2ad7e_4_k_cu_18c1d646_35714cuda3std6ranges3__45__cpo4swapE:
	.zero		1
.L_7:


//--------------------- .nv.constant0._ZN7cutlass13device_kernelINS_4conv6kernel13ConvUniversalINS1_16ConvProblemShapeILNS1_8OperatorE0ELi3EEENS1_10collective14CollectiveConvINS1_46MainloopSm90TmaGmmaWarpSpecializedImplicitGemmILS5_0ELi9ELi3EN4cute5tupleIJNSA_1CILi2EEENSC_ILi1EEESE_EEENS1_36KernelImplicitTmaWarpSpecializedSm90ELi1EEENSB_IJNSC_ILi256EEENSC_ILi128EEENSB_IJNSC_ILi32EEEEEEEEENS_6half_tESN_NSA_8TiledMMAINSA_8MMA_AtomIJNSA_4SM904GMMA26MMA_64x128x16_F32F16F16_SSILNSR_5MajorE0ELST_0ELNSR_7ScaleInE1ELSU_1EEEEEENSA_6LayoutINSB_IJSE_SE_SE_EEENSB_IJNSC_ILi0EEESZ_SZ_EEEEENSB_IJNSA_10UnderscoreES12_S12_EEEEENS7_6detail26Sm90ImplicitGemmTileTraitsINSA_20SM90_TMA_LOAD_IM2COLENSA_14ComposedLayoutINSA_7SwizzleILi2ELi4ELi3EEENSA_18smem_ptr_flag_bitsILi16EEENSX_INSB_IJNSB_IJNSC_ILi8EEESK_EEENSB_IJSK_SE_EEENSB_IJSE_NSC_ILi9EEEEEEEEENSB_IJNSB_IJSK_SI_EEENSB_IJSE_SZ_EEENSB_IJSZ_NSC_ILi8192EEEEEEEEEEEEEvEENS16_INSA_23SM90_TMA_LOAD_MULTICASTENS18_IS1A_S1C_NSX_INSB_IJNSB_IJS1D_NSC_ILi16EEEEEES1F_S1H_EEENSB_IJS1J_S1K_NSB_IJSZ_NSC_ILi4096EEEEEEEEEEEEEvEEEENS_8epilogue10collective6detail29Sm90TmaWarpSpecializedAdapterINS23_15DefaultEpilogueISN_NSB_IJNSB_IJllllEEESE_SZ_EEES28_NS22_6thread17LinearCombinationISN_Li1EffLNS29_9ScaleType4KindE0ELNS_15FloatRoundStyleE2ESN_EENS_4gemm15EpilogueDefaultEEEEEvvEEEEvNT_6ParamsE --------------------------
	.section	.nv.constant0._ZN7cutlass13device_kernelINS_4conv6kernel13ConvUniversalINS1_16ConvProblemShapeILNS1_8OperatorE0ELi3EEENS1_10collective14CollectiveConvINS1_46MainloopSm90TmaGmmaWarpSpecializedImplicitGemmILS5_0ELi9ELi3EN4cute5tupleIJNSA_1CILi2EEENSC_ILi1EEESE_EEENS1_36KernelImplicitTmaWarpSpecializedSm90ELi1EEENSB_IJNSC_ILi256EEENSC_ILi128EEENSB_IJNSC_ILi32EEEEEEEEENS_6half_tESN_NSA_8TiledMMAINSA_8MMA_AtomIJNSA_4SM904GMMA26MMA_64x128x16_F32F16F16_SSILNSR_5MajorE0ELST_0ELNSR_7ScaleInE1ELSU_1EEEEEENSA_6LayoutINSB_IJSE_SE_SE_EEENSB_IJNSC_ILi0EEESZ_SZ_EEEEENSB_IJNSA_10UnderscoreES12_S12_EEEEENS7_6detail26Sm90ImplicitGemmTileTraitsINSA_20SM90_TMA_LOAD_IM2COLENSA_14ComposedLayoutINSA_7SwizzleILi2ELi4ELi3EEENSA_18smem_ptr_flag_bitsILi16EEENSX_INSB_IJNSB_IJNSC_ILi8EEESK_EEENSB_IJSK_SE_EEENSB_IJSE_NSC_ILi9EEEEEEEEENSB_IJNSB_IJSK_SI_EEENSB_IJSE_SZ_EEENSB_IJSZ_NSC_ILi8192EEEEEEEEEEEEEvEENS16_INSA_23SM90_TMA_LOAD_MULTICASTENS18_IS1A_S1C_NSX_INSB_IJNSB_IJS1D_NSC_ILi16EEEEEES1F_S1H_EEENSB_IJS1J_S1K_NSB_IJSZ_NSC_ILi4096EEEEEEEEEEEEEvEEEENS_8epilogue10collective6detail29Sm90TmaWarpSpecializedAdapterINS23_15DefaultEpilogueISN_NSB_IJNSB_IJllllEEESE_SZ_EEES28_NS22_6thread17LinearCombinationISN_Li1EffLNS29_9ScaleType4KindE0ELNS_15FloatRoundStyleE2ESN_EENS_4gemm15EpilogueDefaultEEEEEvvEEEEvNT_6ParamsE,"a",@progbits
	.sectionflags	@""
	.align	4
.nv.constant0._ZN7cutlass13device_kernelINS_4conv6kernel13ConvUniversalINS1_16ConvProblemShapeILNS1_8OperatorE0ELi3EEENS1_10collective14CollectiveConvINS1_46MainloopSm90TmaGmmaWarpSpecializedImplicitGemmILS5_0ELi9ELi3EN4cute5tupleIJNSA_1CILi2EEENSC_ILi1EEESE_EEENS1_36KernelImplicitTmaWarpSpecializedSm90ELi1EEENSB_IJNSC_ILi256EEENSC_ILi128EEENSB_IJNSC_ILi32EEEEEEEEENS_6half_tESN_NSA_8TiledMMAINSA_8MMA_AtomIJNSA_4SM904GMMA26MMA_64x128x16_F32F16F16_SSILNSR_5MajorE0ELST_0ELNSR_7ScaleInE1ELSU_1EEEEEENSA_6LayoutINSB_IJSE_SE_SE_EEENSB_IJNSC_ILi0EEESZ_SZ_EEEEENSB_IJNSA_10UnderscoreES12_S12_EEEEENS7_6detail26Sm90ImplicitGemmTileTraitsINSA_20SM90_TMA_LOAD_IM2COLENSA_14ComposedLayoutINSA_7SwizzleILi2ELi4ELi3EEENSA_18smem_ptr_flag_bitsILi16EEENSX_INSB_IJNSB_IJNSC_ILi8EEESK_EEENSB_IJSK_SE_EEENSB_IJSE_NSC_ILi9EEEEEEEEENSB_IJNSB_IJSK_SI_EEENSB_IJSE_SZ_EEENSB_IJSZ_NSC_ILi8192EEEEEEEEEEEEEvEENS16_INSA_23SM90_TMA_LOAD_MULTICASTENS18_IS1A_S1C_NSX_INSB_IJNSB_IJS1D_NSC_ILi16EEEEEES1F_S1H_EEENSB_IJS1J_S1K_NSB_IJSZ_NSC_ILi4096EEEEEEEEEEEEEvEEEENS_8epilogue10collective6detail29Sm90TmaWarpSpecializedAdapterINS23_15DefaultEpilogueISN_NSB_IJNSB_IJllllEEESE_SZ_EEES28_NS22_6thread17LinearCombinationISN_Li1EffLNS29_9ScaleType4KindE0ELNS_15FloatRoundStyleE2ESN_EENS_4gemm15EpilogueDefaultEEEEEvvEEEEvNT_6ParamsE:
	.zero		1664


//--------------------- SYMBOLS --------------------------

	.type		.nv.reservedSmem.offset0,@object
	.size		.nv.reservedSmem.offset0,0x4
